//
// Generated by NVIDIA NVVM Compiler
//
// Compiler Build ID: CL-36424714
// Cuda compilation tools, release 13.0, V13.0.88
// Based on NVVM 20.0.0
//

.version 9.0
.target sm_100
.address_size 64

	// .globl	_Z12image_blur_AP6uchar3S0_
.extern .shared .align 16 .b8 sh_tile[];

.visible .entry _Z12image_blur_AP6uchar3S0_(
	.param .u64 .ptr .align 1 _Z12image_blur_AP6uchar3S0__param_0,
	.param .u64 .ptr .align 1 _Z12image_blur_AP6uchar3S0__param_1
)
{
	.reg .pred 	%p<8>;
	.reg .b16 	%rs<31>;
	.reg .b32 	%r<45>;
	.reg .b32 	%f<55>;
	.reg .b64 	%rd<9>;

	ld.param.u64 	%rd2, [_Z12image_blur_AP6uchar3S0__param_0];
	ld.param.u64 	%rd3, [_Z12image_blur_AP6uchar3S0__param_1];
	mov.u32 	%r1, %tid.x;
	mov.u32 	%r2, %tid.y;
	mov.u32 	%r15, %ctaid.x;
	mov.u32 	%r16, %ctaid.y;
	shl.b32 	%r3, %r15, 4;
	add.s32 	%r4, %r3, %r1;
	shl.b32 	%r5, %r16, 4;
	add.s32 	%r6, %r5, %r2;
	setp.gt.u32 	%p1, %r2, 17;
	@%p1 bra 	$L__BB0_6;
	add.s32 	%r7, %r3, -1;
	add.s32 	%r8, %r5, -1;
	cvta.to.global.u64 	%rd1, %rd2;
	mov.u32 	%r43, %r2;
$L__BB0_2:
	setp.gt.u32 	%p2, %r1, 17;
	@%p2 bra 	$L__BB0_5;
	add.s32 	%r17, %r8, %r43;
	shr.u32 	%r18, %r17, 20;
	and.b32  	%r19, %r18, 2048;
	add.s32 	%r20, %r19, %r17;
	setp.gt.s32 	%p3, %r20, 2047;
	mul.lo.s32 	%r10, %r43, 18;
	shl.b32 	%r21, %r20, 11;
	add.s32 	%r22, %r21, -4194304;
	selp.b32 	%r11, %r22, %r21, %p3;
	mov.u32 	%r44, %r1;
$L__BB0_4:
	add.s32 	%r23, %r7, %r44;
	shr.u32 	%r24, %r23, 20;
	and.b32  	%r25, %r24, 2048;
	add.s32 	%r26, %r25, %r23;
	setp.gt.s32 	%p4, %r26, 2047;
	add.s32 	%r27, %r26, -2048;
	selp.b32 	%r28, %r27, %r26, %p4;
	add.s32 	%r29, %r44, %r10;
	mov.u32 	%r30, sh_tile;
	mad.lo.s32 	%r31, %r29, 3, %r30;
	add.s32 	%r32, %r28, %r11;
	mul.wide.s32 	%rd4, %r32, 3;
	add.s64 	%rd5, %rd1, %rd4;
	ld.global.u8 	%rs1, [%rd5];
	ld.global.u8 	%rs2, [%rd5+1];
	ld.global.u8 	%rs3, [%rd5+2];
	st.shared.u8 	[%r31], %rs1;
	st.shared.u8 	[%r31+1], %rs2;
	st.shared.u8 	[%r31+2], %rs3;
	add.s32 	%r13, %r44, 16;
	setp.lt.u32 	%p5, %r44, 2;
	mov.u32 	%r44, %r13;
	@%p5 bra 	$L__BB0_4;
$L__BB0_5:
	add.s32 	%r14, %r43, 16;
	setp.lt.u32 	%p6, %r43, 2;
	mov.u32 	%r43, %r14;
	@%p6 bra 	$L__BB0_2;
$L__BB0_6:
	bar.sync 	0;
	max.u32 	%r34, %r4, %r6;
	setp.gt.u32 	%p7, %r34, 2047;
	@%p7 bra 	$L__BB0_8;
	mad.lo.s32 	%r35, %r2, 18, %r1;
	mov.u32 	%r36, sh_tile;
	mad.lo.s32 	%r37, %r35, 3, %r36;
	ld.shared.u8 	%rs4, [%r37];
	ld.shared.u8 	%rs5, [%r37+1];
	ld.shared.u8 	%rs6, [%r37+2];
	cvt.rn.f32.u16 	%f1, %rs4;
	cvt.rn.f32.u16 	%f2, %rs5;
	cvt.rn.f32.u16 	%f3, %rs6;
	ld.shared.u8 	%rs7, [%r37+3];
	ld.shared.u8 	%rs8, [%r37+4];
	ld.shared.u8 	%rs9, [%r37+5];
	cvt.rn.f32.u16 	%f4, %rs7;
	add.f32 	%f5, %f1, %f4;
	cvt.rn.f32.u16 	%f6, %rs8;
	add.f32 	%f7, %f2, %f6;
	cvt.rn.f32.u16 	%f8, %rs9;
	add.f32 	%f9, %f3, %f8;
	ld.shared.u8 	%rs10, [%r37+6];
	ld.shared.u8 	%rs11, [%r37+7];
	ld.shared.u8 	%rs12, [%r37+8];
	cvt.rn.f32.u16 	%f10, %rs10;
	add.f32 	%f11, %f5, %f10;
	cvt.rn.f32.u16 	%f12, %rs11;
	add.f32 	%f13, %f7, %f12;
	cvt.rn.f32.u16 	%f14, %rs12;
	add.f32 	%f15, %f9, %f14;
	ld.shared.u8 	%rs13, [%r37+54];
	ld.shared.u8 	%rs14, [%r37+55];
	ld.shared.u8 	%rs15, [%r37+56];
	cvt.rn.f32.u16 	%f16, %rs13;
	add.f32 	%f17, %f11, %f16;
	cvt.rn.f32.u16 	%f18, %rs14;
	add.f32 	%f19, %f13, %f18;
	cvt.rn.f32.u16 	%f20, %rs15;
	add.f32 	%f21, %f15, %f20;
	ld.shared.u8 	%rs16, [%r37+57];
	ld.shared.u8 	%rs17, [%r37+58];
	ld.shared.u8 	%rs18, [%r37+59];
	cvt.rn.f32.u16 	%f22, %rs16;
	add.f32 	%f23, %f17, %f22;
	cvt.rn.f32.u16 	%f24, %rs17;
	add.f32 	%f25, %f19, %f24;
	cvt.rn.f32.u16 	%f26, %rs18;
	add.f32 	%f27, %f21, %f26;
	ld.shared.u8 	%rs19, [%r37+60];
	ld.shared.u8 	%rs20, [%r37+61];
	ld.shared.u8 	%rs21, [%r37+62];
	cvt.rn.f32.u16 	%f28, %rs19;
	add.f32 	%f29, %f23, %f28;
	cvt.rn.f32.u16 	%f30, %rs20;
	add.f32 	%f31, %f25, %f30;
	cvt.rn.f32.u16 	%f32, %rs21;
	add.f32 	%f33, %f27, %f32;
	ld.shared.u8 	%rs22, [%r37+108];
	ld.shared.u8 	%rs23, [%r37+109];
	ld.shared.u8 	%rs24, [%r37+110];
	cvt.rn.f32.u16 	%f34, %rs22;
	add.f32 	%f35, %f29, %f34;
	cvt.rn.f32.u16 	%f36, %rs23;
	add.f32 	%f37, %f31, %f36;
	cvt.rn.f32.u16 	%f38, %rs24;
	add.f32 	%f39, %f33, %f38;
	ld.shared.u8 	%rs25, [%r37+111];
	ld.shared.u8 	%rs26, [%r37+112];
	ld.shared.u8 	%rs27, [%r37+113];
	cvt.rn.f32.u16 	%f40, %rs25;
	add.f32 	%f41, %f35, %f40;
	cvt.rn.f32.u16 	%f42, %rs26;
	add.f32 	%f43, %f37, %f42;
	cvt.rn.f32.u16 	%f44, %rs27;
	add.f32 	%f45, %f39, %f44;
	ld.shared.u8 	%rs28, [%r37+114];
	ld.shared.u8 	%rs29, [%r37+115];
	ld.shared.u8 	%rs30, [%r37+116];
	cvt.rn.f32.u16 	%f46, %rs28;
	add.f32 	%f47, %f41, %f46;
	cvt.rn.f32.u16 	%f48, %rs29;
	add.f32 	%f49, %f43, %f48;
	cvt.rn.f32.u16 	%f50, %rs30;
	add.f32 	%f51, %f45, %f50;
	fma.rn.f32 	%f52, %f47, 0f3DE38E39, 0f3F000000;
	cvt.rzi.u32.f32 	%r38, %f52;
	fma.rn.f32 	%f53, %f49, 0f3DE38E39, 0f3F000000;
	cvt.rzi.u32.f32 	%r39, %f53;
	fma.rn.f32 	%f54, %f51, 0f3DE38E39, 0f3F000000;
	cvt.rzi.u32.f32 	%r40, %f54;
	shl.b32 	%r41, %r6, 11;
	add.s32 	%r42, %r41, %r4;
	cvta.to.global.u64 	%rd6, %rd3;
	mul.wide.u32 	%rd7, %r42, 3;
	add.s64 	%rd8, %rd6, %rd7;
	st.global.u8 	[%rd8], %r38;
	st.global.u8 	[%rd8+1], %r39;
	st.global.u8 	[%rd8+2], %r40;
$L__BB0_8:
	ret;

}
	// .globl	_Z12image_blur_BP6uchar3S0_
.visible .entry _Z12image_blur_BP6uchar3S0_(
	.param .u64 .ptr .align 1 _Z12image_blur_BP6uchar3S0__param_0,
	.param .u64 .ptr .align 1 _Z12image_blur_BP6uchar3S0__param_1
)
{
	.reg .pred 	%p<8>;
	.reg .b16 	%rs<79>;
	.reg .b32 	%r<45>;
	.reg .b32 	%f<151>;
	.reg .b64 	%rd<9>;

	ld.param.u64 	%rd2, [_Z12image_blur_BP6uchar3S0__param_0];
	ld.param.u64 	%rd3, [_Z12image_blur_BP6uchar3S0__param_1];
	mov.u32 	%r1, %tid.x;
	mov.u32 	%r2, %tid.y;
	mov.u32 	%r15, %ctaid.x;
	mov.u32 	%r16, %ctaid.y;
	shl.b32 	%r3, %r15, 4;
	add.s32 	%r4, %r3, %r1;
	shl.b32 	%r5, %r16, 4;
	add.s32 	%r6, %r5, %r2;
	setp.gt.u32 	%p1, %r2, 19;
	@%p1 bra 	$L__BB1_6;
	add.s32 	%r7, %r3, -2;
	add.s32 	%r8, %r5, -2;
	cvta.to.global.u64 	%rd1, %rd2;
	mov.u32 	%r43, %r2;
$L__BB1_2:
	setp.gt.u32 	%p2, %r1, 19;
	@%p2 bra 	$L__BB1_5;
	add.s32 	%r17, %r8, %r43;
	shr.u32 	%r18, %r17, 20;
	and.b32  	%r19, %r18, 2048;
	add.s32 	%r20, %r19, %r17;
	setp.gt.s32 	%p3, %r20, 2047;
	mul.lo.s32 	%r10, %r43, 20;
	shl.b32 	%r21, %r20, 11;
	add.s32 	%r22, %r21, -4194304;
	selp.b32 	%r11, %r22, %r21, %p3;
	mov.u32 	%r44, %r1;
$L__BB1_4:
	add.s32 	%r23, %r7, %r44;
	shr.u32 	%r24, %r23, 20;
	and.b32  	%r25, %r24, 2048;
	add.s32 	%r26, %r25, %r23;
	setp.gt.s32 	%p4, %r26, 2047;
	add.s32 	%r27, %r26, -2048;
	selp.b32 	%r28, %r27, %r26, %p4;
	add.s32 	%r29, %r44, %r10;
	mov.u32 	%r30, sh_tile;
	mad.lo.s32 	%r31, %r29, 3, %r30;
	add.s32 	%r32, %r28, %r11;
	mul.wide.s32 	%rd4, %r32, 3;
	add.s64 	%rd5, %rd1, %rd4;
	ld.global.u8 	%rs1, [%rd5];
	ld.global.u8 	%rs2, [%rd5+1];
	ld.global.u8 	%rs3, [%rd5+2];
	st.shared.u8 	[%r31], %rs1;
	st.shared.u8 	[%r31+1], %rs2;
	st.shared.u8 	[%r31+2], %rs3;
	add.s32 	%r13, %r44, 16;
	setp.lt.u32 	%p5, %r44, 4;
	mov.u32 	%r44, %r13;
	@%p5 bra 	$L__BB1_4;
$L__BB1_5:
	add.s32 	%r14, %r43, 16;
	setp.lt.u32 	%p6, %r43, 4;
	mov.u32 	%r43, %r14;
	@%p6 bra 	$L__BB1_2;
$L__BB1_6:
	bar.sync 	0;
	max.u32 	%r34, %r4, %r6;
	setp.gt.u32 	%p7, %r34, 2047;
	@%p7 bra 	$L__BB1_8;
	mad.lo.s32 	%r35, %r2, 20, %r1;
	mov.u32 	%r36, sh_tile;
	mad.lo.s32 	%r37, %r35, 3, %r36;
	ld.shared.u8 	%rs4, [%r37];
	ld.shared.u8 	%rs5, [%r37+1];
	ld.shared.u8 	%rs6, [%r37+2];
	cvt.rn.f32.u16 	%f1, %rs4;
	cvt.rn.f32.u16 	%f2, %rs5;
	cvt.rn.f32.u16 	%f3, %rs6;
	ld.shared.u8 	%rs7, [%r37+3];
	ld.shared.u8 	%rs8, [%r37+4];
	ld.shared.u8 	%rs9, [%r37+5];
	cvt.rn.f32.u16 	%f4, %rs7;
	add.f32 	%f5, %f1, %f4;
	cvt.rn.f32.u16 	%f6, %rs8;
	add.f32 	%f7, %f2, %f6;
	cvt.rn.f32.u16 	%f8, %rs9;
	add.f32 	%f9, %f3, %f8;
	ld.shared.u8 	%rs10, [%r37+6];
	ld.shared.u8 	%rs11, [%r37+7];
	ld.shared.u8 	%rs12, [%r37+8];
	cvt.rn.f32.u16 	%f10, %rs10;
	add.f32 	%f11, %f5, %f10;
	cvt.rn.f32.u16 	%f12, %rs11;
	add.f32 	%f13, %f7, %f12;
	cvt.rn.f32.u16 	%f14, %rs12;
	add.f32 	%f15, %f9, %f14;
	ld.shared.u8 	%rs13, [%r37+9];
	ld.shared.u8 	%rs14, [%r37+10];
	ld.shared.u8 	%rs15, [%r37+11];
	cvt.rn.f32.u16 	%f16, %rs13;
	add.f32 	%f17, %f11, %f16;
	cvt.rn.f32.u16 	%f18, %rs14;
	add.f32 	%f19, %f13, %f18;
	cvt.rn.f32.u16 	%f20, %rs15;
	add.f32 	%f21, %f15, %f20;
	ld.shared.u8 	%rs16, [%r37+12];
	ld.shared.u8 	%rs17, [%r37+13];
	ld.shared.u8 	%rs18, [%r37+14];
	cvt.rn.f32.u16 	%f22, %rs16;
	add.f32 	%f23, %f17, %f22;
	cvt.rn.f32.u16 	%f24, %rs17;
	add.f32 	%f25, %f19, %f24;
	cvt.rn.f32.u16 	%f26, %rs18;
	add.f32 	%f27, %f21, %f26;
	ld.shared.u8 	%rs19, [%r37+60];
	ld.shared.u8 	%rs20, [%r37+61];
	ld.shared.u8 	%rs21, [%r37+62];
	cvt.rn.f32.u16 	%f28, %rs19;
	add.f32 	%f29, %f23, %f28;
	cvt.rn.f32.u16 	%f30, %rs20;
	add.f32 	%f31, %f25, %f30;
	cvt.rn.f32.u16 	%f32, %rs21;
	add.f32 	%f33, %f27, %f32;
	ld.shared.u8 	%rs22, [%r37+63];
	ld.shared.u8 	%rs23, [%r37+64];
	ld.shared.u8 	%rs24, [%r37+65];
	cvt.rn.f32.u16 	%f34, %rs22;
	add.f32 	%f35, %f29, %f34;
	cvt.rn.f32.u16 	%f36, %rs23;
	add.f32 	%f37, %f31, %f36;
	cvt.rn.f32.u16 	%f38, %rs24;
	add.f32 	%f39, %f33, %f38;
	ld.shared.u8 	%rs25, [%r37+66];
	ld.shared.u8 	%rs26, [%r37+67];
	ld.shared.u8 	%rs27, [%r37+68];
	cvt.rn.f32.u16 	%f40, %rs25;
	add.f32 	%f41, %f35, %f40;
	cvt.rn.f32.u16 	%f42, %rs26;
	add.f32 	%f43, %f37, %f42;
	cvt.rn.f32.u16 	%f44, %rs27;
	add.f32 	%f45, %f39, %f44;
	ld.shared.u8 	%rs28, [%r37+69];
	ld.shared.u8 	%rs29, [%r37+70];
	ld.shared.u8 	%rs30, [%r37+71];
	cvt.rn.f32.u16 	%f46, %rs28;
	add.f32 	%f47, %f41, %f46;
	cvt.rn.f32.u16 	%f48, %rs29;
	add.f32 	%f49, %f43, %f48;
	cvt.rn.f32.u16 	%f50, %rs30;
	add.f32 	%f51, %f45, %f50;
	ld.shared.u8 	%rs31, [%r37+72];
	ld.shared.u8 	%rs32, [%r37+73];
	ld.shared.u8 	%rs33, [%r37+74];
	cvt.rn.f32.u16 	%f52, %rs31;
	add.f32 	%f53, %f47, %f52;
	cvt.rn.f32.u16 	%f54, %rs32;
	add.f32 	%f55, %f49, %f54;
	cvt.rn.f32.u16 	%f56, %rs33;
	add.f32 	%f57, %f51, %f56;
	ld.shared.u8 	%rs34, [%r37+120];
	ld.shared.u8 	%rs35, [%r37+121];
	ld.shared.u8 	%rs36, [%r37+122];
	cvt.rn.f32.u16 	%f58, %rs34;
	add.f32 	%f59, %f53, %f58;
	cvt.rn.f32.u16 	%f60, %rs35;
	add.f32 	%f61, %f55, %f60;
	cvt.rn.f32.u16 	%f62, %rs36;
	add.f32 	%f63, %f57, %f62;
	ld.shared.u8 	%rs37, [%r37+123];
	ld.shared.u8 	%rs38, [%r37+124];
	ld.shared.u8 	%rs39, [%r37+125];
	cvt.rn.f32.u16 	%f64, %rs37;
	add.f32 	%f65, %f59, %f64;
	cvt.rn.f32.u16 	%f66, %rs38;
	add.f32 	%f67, %f61, %f66;
	cvt.rn.f32.u16 	%f68, %rs39;
	add.f32 	%f69, %f63, %f68;
	ld.shared.u8 	%rs40, [%r37+126];
	ld.shared.u8 	%rs41, [%r37+127];
	ld.shared.u8 	%rs42, [%r37+128];
	cvt.rn.f32.u16 	%f70, %rs40;
	add.f32 	%f71, %f65, %f70;
	cvt.rn.f32.u16 	%f72, %rs41;
	add.f32 	%f73, %f67, %f72;
	cvt.rn.f32.u16 	%f74, %rs42;
	add.f32 	%f75, %f69, %f74;
	ld.shared.u8 	%rs43, [%r37+129];
	ld.shared.u8 	%rs44, [%r37+130];
	ld.shared.u8 	%rs45, [%r37+131];
	cvt.rn.f32.u16 	%f76, %rs43;
	add.f32 	%f77, %f71, %f76;
	cvt.rn.f32.u16 	%f78, %rs44;
	add.f32 	%f79, %f73, %f78;
	cvt.rn.f32.u16 	%f80, %rs45;
	add.f32 	%f81, %f75, %f80;
	ld.shared.u8 	%rs46, [%r37+132];
	ld.shared.u8 	%rs47, [%r37+133];
	ld.shared.u8 	%rs48, [%r37+134];
	cvt.rn.f32.u16 	%f82, %rs46;
	add.f32 	%f83, %f77, %f82;
	cvt.rn.f32.u16 	%f84, %rs47;
	add.f32 	%f85, %f79, %f84;
	cvt.rn.f32.u16 	%f86, %rs48;
	add.f32 	%f87, %f81, %f86;
	ld.shared.u8 	%rs49, [%r37+180];
	ld.shared.u8 	%rs50, [%r37+181];
	ld.shared.u8 	%rs51, [%r37+182];
	cvt.rn.f32.u16 	%f88, %rs49;
	add.f32 	%f89, %f83, %f88;
	cvt.rn.f32.u16 	%f90, %rs50;
	add.f32 	%f91, %f85, %f90;
	cvt.rn.f32.u16 	%f92, %rs51;
	add.f32 	%f93, %f87, %f92;
	ld.shared.u8 	%rs52, [%r37+183];
	ld.shared.u8 	%rs53, [%r37+184];
	ld.shared.u8 	%rs54, [%r37+185];
	cvt.rn.f32.u16 	%f94, %rs52;
	add.f32 	%f95, %f89, %f94;
	cvt.rn.f32.u16 	%f96, %rs53;
	add.f32 	%f97, %f91, %f96;
	cvt.rn.f32.u16 	%f98, %rs54;
	add.f32 	%f99, %f93, %f98;
	ld.shared.u8 	%rs55, [%r37+186];
	ld.shared.u8 	%rs56, [%r37+187];
	ld.shared.u8 	%rs57, [%r37+188];
	cvt.rn.f32.u16 	%f100, %rs55;
	add.f32 	%f101, %f95, %f100;
	cvt.rn.f32.u16 	%f102, %rs56;
	add.f32 	%f103, %f97, %f102;
	cvt.rn.f32.u16 	%f104, %rs57;
	add.f32 	%f105, %f99, %f104;
	ld.shared.u8 	%rs58, [%r37+189];
	ld.shared.u8 	%rs59, [%r37+190];
	ld.shared.u8 	%rs60, [%r37+191];
	cvt.rn.f32.u16 	%f106, %rs58;
	add.f32 	%f107, %f101, %f106;
	cvt.rn.f32.u16 	%f108, %rs59;
	add.f32 	%f109, %f103, %f108;
	cvt.rn.f32.u16 	%f110, %rs60;
	add.f32 	%f111, %f105, %f110;
	ld.shared.u8 	%rs61, [%r37+192];
	ld.shared.u8 	%rs62, [%r37+193];
	ld.shared.u8 	%rs63, [%r37+194];
	cvt.rn.f32.u16 	%f112, %rs61;
	add.f32 	%f113, %f107, %f112;
	cvt.rn.f32.u16 	%f114, %rs62;
	add.f32 	%f115, %f109, %f114;
	cvt.rn.f32.u16 	%f116, %rs63;
	add.f32 	%f117, %f111, %f116;
	ld.shared.u8 	%rs64, [%r37+240];
	ld.shared.u8 	%rs65, [%r37+241];
	ld.shared.u8 	%rs66, [%r37+242];
	cvt.rn.f32.u16 	%f118, %rs64;
	add.f32 	%f119, %f113, %f118;
	cvt.rn.f32.u16 	%f120, %rs65;
	add.f32 	%f121, %f115, %f120;
	cvt.rn.f32.u16 	%f122, %rs66;
	add.f32 	%f123, %f117, %f122;
	ld.shared.u8 	%rs67, [%r37+243];
	ld.shared.u8 	%rs68, [%r37+244];
	ld.shared.u8 	%rs69, [%r37+245];
	cvt.rn.f32.u16 	%f124, %rs67;
	add.f32 	%f125, %f119, %f124;
	cvt.rn.f32.u16 	%f126, %rs68;
	add.f32 	%f127, %f121, %f126;
	cvt.rn.f32.u16 	%f128, %rs69;
	add.f32 	%f129, %f123, %f128;
	ld.shared.u8 	%rs70, [%r37+246];
	ld.shared.u8 	%rs71, [%r37+247];
	ld.shared.u8 	%rs72, [%r37+248];
	cvt.rn.f32.u16 	%f130, %rs70;
	add.f32 	%f131, %f125, %f130;
	cvt.rn.f32.u16 	%f132, %rs71;
	add.f32 	%f133, %f127, %f132;
	cvt.rn.f32.u16 	%f134, %rs72;
	add.f32 	%f135, %f129, %f134;
	ld.shared.u8 	%rs73, [%r37+249];
	ld.shared.u8 	%rs74, [%r37+250];
	ld.shared.u8 	%rs75, [%r37+251];
	cvt.rn.f32.u16 	%f136, %rs73;
	add.f32 	%f137, %f131, %f136;
	cvt.rn.f32.u16 	%f138, %rs74;
	add.f32 	%f139, %f133, %f138;
	cvt.rn.f32.u16 	%f140, %rs75;
	add.f32 	%f141, %f135, %f140;
	ld.shared.u8 	%rs76, [%r37+252];
	ld.shared.u8 	%rs77, [%r37+253];
	ld.shared.u8 	%rs78, [%r37+254];
	cvt.rn.f32.u16 	%f142, %rs76;
	add.f32 	%f143, %f137, %f142;
	cvt.rn.f32.u16 	%f144, %rs77;
	add.f32 	%f145, %f139, %f144;
	cvt.rn.f32.u16 	%f146, %rs78;
	add.f32 	%f147, %f141, %f146;
	fma.rn.f32 	%f148, %f143, 0f3D23D70A, 0f3F000000;
	cvt.rzi.u32.f32 	%r38, %f148;
	fma.rn.f32 	%f149, %f145, 0f3D23D70A, 0f3F000000;
	cvt.rzi.u32.f32 	%r39, %f149;
	fma.rn.f32 	%f150, %f147, 0f3D23D70A, 0f3F000000;
	cvt.rzi.u32.f32 	%r40, %f150;
	shl.b32 	%r41, %r6, 11;
	add.s32 	%r42, %r41, %r4;
	cvta.to.global.u64 	%rd6, %rd3;
	mul.wide.u32 	%rd7, %r42, 3;
	add.s64 	%rd8, %rd6, %rd7;
	st.global.u8 	[%rd8], %r38;
	st.global.u8 	[%rd8+1], %r39;
	st.global.u8 	[%rd8+2], %r40;
$L__BB1_8:
	ret;

}
	// .globl	_Z12image_blur_CP6uchar3S0_
.visible .entry _Z12image_blur_CP6uchar3S0_(
	.param .u64 .ptr .align 1 _Z12image_blur_CP6uchar3S0__param_0,
	.param .u64 .ptr .align 1 _Z12image_blur_CP6uchar3S0__param_1
)
{
	.reg .pred 	%p<9>;
	.reg .b16 	%rs<31>;
	.reg .b32 	%r<51>;
	.reg .b32 	%f<65>;
	.reg .b64 	%rd<9>;

	ld.param.u64 	%rd2, [_Z12image_blur_CP6uchar3S0__param_0];
	ld.param.u64 	%rd3, [_Z12image_blur_CP6uchar3S0__param_1];
	mov.u32 	%r1, %tid.x;
	mov.u32 	%r2, %tid.y;
	mov.u32 	%r18, %ctaid.x;
	mov.u32 	%r19, %ctaid.y;
	shl.b32 	%r3, %r18, 4;
	add.s32 	%r4, %r3, %r1;
	shl.b32 	%r5, %r19, 4;
	add.s32 	%r6, %r5, %r2;
	setp.gt.u32 	%p1, %r2, 23;
	@%p1 bra 	$L__BB2_6;
	add.s32 	%r7, %r3, -4;
	add.s32 	%r8, %r5, -4;
	cvta.to.global.u64 	%rd1, %rd2;
	mov.u32 	%r48, %r2;
$L__BB2_2:
	setp.gt.u32 	%p2, %r1, 23;
	@%p2 bra 	$L__BB2_5;
	add.s32 	%r20, %r8, %r48;
	shr.u32 	%r21, %r20, 20;
	and.b32  	%r22, %r21, 2048;
	add.s32 	%r23, %r22, %r20;
	setp.gt.s32 	%p3, %r23, 2047;
	mul.lo.s32 	%r10, %r48, 24;
	shl.b32 	%r24, %r23, 11;
	add.s32 	%r25, %r24, -4194304;
	selp.b32 	%r11, %r25, %r24, %p3;
	mov.u32 	%r49, %r1;
$L__BB2_4:
	add.s32 	%r26, %r7, %r49;
	shr.u32 	%r27, %r26, 20;
	and.b32  	%r28, %r27, 2048;
	add.s32 	%r29, %r28, %r26;
	setp.gt.s32 	%p4, %r29, 2047;
	add.s32 	%r30, %r29, -2048;
	selp.b32 	%r31, %r30, %r29, %p4;
	add.s32 	%r32, %r49, %r10;
	mov.u32 	%r33, sh_tile;
	mad.lo.s32 	%r34, %r32, 3, %r33;
	add.s32 	%r35, %r31, %r11;
	mul.wide.s32 	%rd4, %r35, 3;
	add.s64 	%rd5, %rd1, %rd4;
	ld.global.u8 	%rs1, [%rd5];
	ld.global.u8 	%rs2, [%rd5+1];
	ld.global.u8 	%rs3, [%rd5+2];
	st.shared.u8 	[%r34], %rs1;
	st.shared.u8 	[%r34+1], %rs2;
	st.shared.u8 	[%r34+2], %rs3;
	add.s32 	%r13, %r49, 16;
	setp.lt.u32 	%p5, %r49, 8;
	mov.u32 	%r49, %r13;
	@%p5 bra 	$L__BB2_4;
$L__BB2_5:
	add.s32 	%r14, %r48, 16;
	setp.lt.u32 	%p6, %r48, 8;
	mov.u32 	%r48, %r14;
	@%p6 bra 	$L__BB2_2;
$L__BB2_6:
	bar.sync 	0;
	max.u32 	%r37, %r4, %r6;
	setp.gt.u32 	%p7, %r37, 2047;
	@%p7 bra 	$L__BB2_10;
	mul.lo.s32 	%r39, %r1, 3;
	mad.lo.s32 	%r40, %r2, 72, %r39;
	mov.u32 	%r41, sh_tile;
	add.s32 	%r15, %r41, %r40;
	mov.f32 	%f62, 0f00000000;
	mov.b32 	%r50, 13;
	mov.f32 	%f63, %f62;
	mov.f32 	%f64, %f62;
$L__BB2_8:
	add.s32 	%r42, %r15, %r50;
	ld.shared.u8 	%rs4, [%r42+-13];
	ld.shared.u8 	%rs5, [%r42+-12];
	ld.shared.u8 	%rs6, [%r42+-11];
	cvt.rn.f32.u16 	%f8, %rs4;
	add.f32 	%f9, %f64, %f8;
	cvt.rn.f32.u16 	%f10, %rs5;
	add.f32 	%f11, %f63, %f10;
	cvt.rn.f32.u16 	%f12, %rs6;
	add.f32 	%f13, %f62, %f12;
	ld.shared.u8 	%rs7, [%r42+-10];
	ld.shared.u8 	%rs8, [%r42+-9];
	ld.shared.u8 	%rs9, [%r42+-8];
	cvt.rn.f32.u16 	%f14, %rs7;
	add.f32 	%f15, %f9, %f14;
	cvt.rn.f32.u16 	%f16, %rs8;
	add.f32 	%f17, %f11, %f16;
	cvt.rn.f32.u16 	%f18, %rs9;
	add.f32 	%f19, %f13, %f18;
	ld.shared.u8 	%rs10, [%r42+-7];
	ld.shared.u8 	%rs11, [%r42+-6];
	ld.shared.u8 	%rs12, [%r42+-5];
	cvt.rn.f32.u16 	%f20, %rs10;
	add.f32 	%f21, %f15, %f20;
	cvt.rn.f32.u16 	%f22, %rs11;
	add.f32 	%f23, %f17, %f22;
	cvt.rn.f32.u16 	%f24, %rs12;
	add.f32 	%f25, %f19, %f24;
	ld.shared.u8 	%rs13, [%r42+-4];
	ld.shared.u8 	%rs14, [%r42+-3];
	ld.shared.u8 	%rs15, [%r42+-2];
	cvt.rn.f32.u16 	%f26, %rs13;
	add.f32 	%f27, %f21, %f26;
	cvt.rn.f32.u16 	%f28, %rs14;
	add.f32 	%f29, %f23, %f28;
	cvt.rn.f32.u16 	%f30, %rs15;
	add.f32 	%f31, %f25, %f30;
	ld.shared.u8 	%rs16, [%r42+-1];
	ld.shared.u8 	%rs17, [%r42];
	ld.shared.u8 	%rs18, [%r42+1];
	cvt.rn.f32.u16 	%f32, %rs16;
	add.f32 	%f33, %f27, %f32;
	cvt.rn.f32.u16 	%f34, %rs17;
	add.f32 	%f35, %f29, %f34;
	cvt.rn.f32.u16 	%f36, %rs18;
	add.f32 	%f37, %f31, %f36;
	ld.shared.u8 	%rs19, [%r42+2];
	ld.shared.u8 	%rs20, [%r42+3];
	ld.shared.u8 	%rs21, [%r42+4];
	cvt.rn.f32.u16 	%f38, %rs19;
	add.f32 	%f39, %f33, %f38;
	cvt.rn.f32.u16 	%f40, %rs20;
	add.f32 	%f41, %f35, %f40;
	cvt.rn.f32.u16 	%f42, %rs21;
	add.f32 	%f43, %f37, %f42;
	ld.shared.u8 	%rs22, [%r42+5];
	ld.shared.u8 	%rs23, [%r42+6];
	ld.shared.u8 	%rs24, [%r42+7];
	cvt.rn.f32.u16 	%f44, %rs22;
	add.f32 	%f45, %f39, %f44;
	cvt.rn.f32.u16 	%f46, %rs23;
	add.f32 	%f47, %f41, %f46;
	cvt.rn.f32.u16 	%f48, %rs24;
	add.f32 	%f49, %f43, %f48;
	ld.shared.u8 	%rs25, [%r42+8];
	ld.shared.u8 	%rs26, [%r42+9];
	ld.shared.u8 	%rs27, [%r42+10];
	cvt.rn.f32.u16 	%f50, %rs25;
	add.f32 	%f51, %f45, %f50;
	cvt.rn.f32.u16 	%f52, %rs26;
	add.f32 	%f53, %f47, %f52;
	cvt.rn.f32.u16 	%f54, %rs27;
	add.f32 	%f55, %f49, %f54;
	ld.shared.u8 	%rs28, [%r42+11];
	ld.shared.u8 	%rs29, [%r42+12];
	ld.shared.u8 	%rs30, [%r42+13];
	cvt.rn.f32.u16 	%f56, %rs28;
	add.f32 	%f64, %f51, %f56;
	cvt.rn.f32.u16 	%f57, %rs29;
	add.f32 	%f63, %f53, %f57;
	cvt.rn.f32.u16 	%f58, %rs30;
	add.f32 	%f62, %f55, %f58;
	add.s32 	%r50, %r50, 72;
	setp.ne.s32 	%p8, %r50, 661;
	@%p8 bra 	$L__BB2_8;
	fma.rn.f32 	%f59, %f64, 0f3C4A4588, 0f3F000000;
	cvt.rzi.u32.f32 	%r43, %f59;
	fma.rn.f32 	%f60, %f63, 0f3C4A4588, 0f3F000000;
	cvt.rzi.u32.f32 	%r44, %f60;
	fma.rn.f32 	%f61, %f62, 0f3C4A4588, 0f3F000000;
	cvt.rzi.u32.f32 	%r45, %f61;
	shl.b32 	%r46, %r6, 11;
	add.s32 	%r47, %r46, %r4;
	cvta.to.global.u64 	%rd6, %rd3;
	mul.wide.u32 	%rd7, %r47, 3;
	add.s64 	%rd8, %rd6, %rd7;
	st.global.u8 	[%rd8], %r43;
	st.global.u8 	[%rd8+1], %r44;
	st.global.u8 	[%rd8+2], %r45;
$L__BB2_10:
	ret;

}
	// .globl	_Z12image_blur_DP6uchar3S0_
.visible .entry _Z12image_blur_DP6uchar3S0_(
	.param .u64 .ptr .align 1 _Z12image_blur_DP6uchar3S0__param_0,
	.param .u64 .ptr .align 1 _Z12image_blur_DP6uchar3S0__param_1
)
{
	.reg .pred 	%p<9>;
	.reg .b16 	%rs<55>;
	.reg .b32 	%r<51>;
	.reg .b32 	%f<113>;
	.reg .b64 	%rd<9>;

	ld.param.u64 	%rd2, [_Z12image_blur_DP6uchar3S0__param_0];
	ld.param.u64 	%rd3, [_Z12image_blur_DP6uchar3S0__param_1];
	mov.u32 	%r1, %tid.x;
	mov.u32 	%r2, %tid.y;
	mov.u32 	%r18, %ctaid.x;
	mov.u32 	%r19, %ctaid.y;
	shl.b32 	%r3, %r18, 4;
	add.s32 	%r4, %r3, %r1;
	shl.b32 	%r5, %r19, 4;
	add.s32 	%r6, %r5, %r2;
	setp.gt.u32 	%p1, %r2, 31;
	@%p1 bra 	$L__BB3_6;
	add.s32 	%r7, %r3, -8;
	add.s32 	%r8, %r5, -8;
	cvta.to.global.u64 	%rd1, %rd2;
	mov.u32 	%r48, %r2;
$L__BB3_2:
	setp.gt.u32 	%p2, %r1, 31;
	@%p2 bra 	$L__BB3_5;
	add.s32 	%r20, %r8, %r48;
	shr.u32 	%r21, %r20, 20;
	and.b32  	%r22, %r21, 2048;
	add.s32 	%r23, %r22, %r20;
	setp.gt.s32 	%p3, %r23, 2047;
	shl.b32 	%r10, %r48, 5;
	shl.b32 	%r24, %r23, 11;
	add.s32 	%r25, %r24, -4194304;
	selp.b32 	%r11, %r25, %r24, %p3;
	mov.u32 	%r49, %r1;
$L__BB3_4:
	add.s32 	%r26, %r7, %r49;
	shr.u32 	%r27, %r26, 20;
	and.b32  	%r28, %r27, 2048;
	add.s32 	%r29, %r28, %r26;
	setp.gt.s32 	%p4, %r29, 2047;
	add.s32 	%r30, %r29, -2048;
	selp.b32 	%r31, %r30, %r29, %p4;
	add.s32 	%r32, %r10, %r49;
	mov.u32 	%r33, sh_tile;
	mad.lo.s32 	%r34, %r32, 3, %r33;
	add.s32 	%r35, %r31, %r11;
	mul.wide.s32 	%rd4, %r35, 3;
	add.s64 	%rd5, %rd1, %rd4;
	ld.global.u8 	%rs1, [%rd5];
	ld.global.u8 	%rs2, [%rd5+1];
	ld.global.u8 	%rs3, [%rd5+2];
	st.shared.u8 	[%r34], %rs1;
	st.shared.u8 	[%r34+1], %rs2;
	st.shared.u8 	[%r34+2], %rs3;
	add.s32 	%r13, %r49, 16;
	setp.lt.u32 	%p5, %r49, 16;
	mov.u32 	%r49, %r13;
	@%p5 bra 	$L__BB3_4;
$L__BB3_5:
	add.s32 	%r14, %r48, 16;
	setp.lt.u32 	%p6, %r48, 16;
	mov.u32 	%r48, %r14;
	@%p6 bra 	$L__BB3_2;
$L__BB3_6:
	bar.sync 	0;
	max.u32 	%r37, %r4, %r6;
	setp.gt.u32 	%p7, %r37, 2047;
	@%p7 bra 	$L__BB3_10;
	mul.lo.s32 	%r39, %r1, 3;
	mad.lo.s32 	%r40, %r2, 96, %r39;
	mov.u32 	%r41, sh_tile;
	add.s32 	%r15, %r41, %r40;
	mov.f32 	%f110, 0f00000000;
	mov.b32 	%r50, 25;
	mov.f32 	%f111, %f110;
	mov.f32 	%f112, %f110;
$L__BB3_8:
	add.s32 	%r42, %r15, %r50;
	ld.shared.u8 	%rs4, [%r42+-25];
	ld.shared.u8 	%rs5, [%r42+-24];
	ld.shared.u8 	%rs6, [%r42+-23];
	cvt.rn.f32.u16 	%f8, %rs4;
	add.f32 	%f9, %f112, %f8;
	cvt.rn.f32.u16 	%f10, %rs5;
	add.f32 	%f11, %f111, %f10;
	cvt.rn.f32.u16 	%f12, %rs6;
	add.f32 	%f13, %f110, %f12;
	ld.shared.u8 	%rs7, [%r42+-22];
	ld.shared.u8 	%rs8, [%r42+-21];
	ld.shared.u8 	%rs9, [%r42+-20];
	cvt.rn.f32.u16 	%f14, %rs7;
	add.f32 	%f15, %f9, %f14;
	cvt.rn.f32.u16 	%f16, %rs8;
	add.f32 	%f17, %f11, %f16;
	cvt.rn.f32.u16 	%f18, %rs9;
	add.f32 	%f19, %f13, %f18;
	ld.shared.u8 	%rs10, [%r42+-19];
	ld.shared.u8 	%rs11, [%r42+-18];
	ld.shared.u8 	%rs12, [%r42+-17];
	cvt.rn.f32.u16 	%f20, %rs10;
	add.f32 	%f21, %f15, %f20;
	cvt.rn.f32.u16 	%f22, %rs11;
	add.f32 	%f23, %f17, %f22;
	cvt.rn.f32.u16 	%f24, %rs12;
	add.f32 	%f25, %f19, %f24;
	ld.shared.u8 	%rs13, [%r42+-16];
	ld.shared.u8 	%rs14, [%r42+-15];
	ld.shared.u8 	%rs15, [%r42+-14];
	cvt.rn.f32.u16 	%f26, %rs13;
	add.f32 	%f27, %f21, %f26;
	cvt.rn.f32.u16 	%f28, %rs14;
	add.f32 	%f29, %f23, %f28;
	cvt.rn.f32.u16 	%f30, %rs15;
	add.f32 	%f31, %f25, %f30;
	ld.shared.u8 	%rs16, [%r42+-13];
	ld.shared.u8 	%rs17, [%r42+-12];
	ld.shared.u8 	%rs18, [%r42+-11];
	cvt.rn.f32.u16 	%f32, %rs16;
	add.f32 	%f33, %f27, %f32;
	cvt.rn.f32.u16 	%f34, %rs17;
	add.f32 	%f35, %f29, %f34;
	cvt.rn.f32.u16 	%f36, %rs18;
	add.f32 	%f37, %f31, %f36;
	ld.shared.u8 	%rs19, [%r42+-10];
	ld.shared.u8 	%rs20, [%r42+-9];
	ld.shared.u8 	%rs21, [%r42+-8];
	cvt.rn.f32.u16 	%f38, %rs19;
	add.f32 	%f39, %f33, %f38;
	cvt.rn.f32.u16 	%f40, %rs20;
	add.f32 	%f41, %f35, %f40;
	cvt.rn.f32.u16 	%f42, %rs21;
	add.f32 	%f43, %f37, %f42;
	ld.shared.u8 	%rs22, [%r42+-7];
	ld.shared.u8 	%rs23, [%r42+-6];
	ld.shared.u8 	%rs24, [%r42+-5];
	cvt.rn.f32.u16 	%f44, %rs22;
	add.f32 	%f45, %f39, %f44;
	cvt.rn.f32.u16 	%f46, %rs23;
	add.f32 	%f47, %f41, %f46;
	cvt.rn.f32.u16 	%f48, %rs24;
	add.f32 	%f49, %f43, %f48;
	ld.shared.u8 	%rs25, [%r42+-4];
	ld.shared.u8 	%rs26, [%r42+-3];
	ld.shared.u8 	%rs27, [%r42+-2];
	cvt.rn.f32.u16 	%f50, %rs25;
	add.f32 	%f51, %f45, %f50;
	cvt.rn.f32.u16 	%f52, %rs26;
	add.f32 	%f53, %f47, %f52;
	cvt.rn.f32.u16 	%f54, %rs27;
	add.f32 	%f55, %f49, %f54;
	ld.shared.u8 	%rs28, [%r42+-1];
	ld.shared.u8 	%rs29, [%r42];
	ld.shared.u8 	%rs30, [%r42+1];
	cvt.rn.f32.u16 	%f56, %rs28;
	add.f32 	%f57, %f51, %f56;
	cvt.rn.f32.u16 	%f58, %rs29;
	add.f32 	%f59, %f53, %f58;
	cvt.rn.f32.u16 	%f60, %rs30;
	add.f32 	%f61, %f55, %f60;
	ld.shared.u8 	%rs31, [%r42+2];
	ld.shared.u8 	%rs32, [%r42+3];
	ld.shared.u8 	%rs33, [%r42+4];
	cvt.rn.f32.u16 	%f62, %rs31;
	add.f32 	%f63, %f57, %f62;
	cvt.rn.f32.u16 	%f64, %rs32;
	add.f32 	%f65, %f59, %f64;
	cvt.rn.f32.u16 	%f66, %rs33;
	add.f32 	%f67, %f61, %f66;
	ld.shared.u8 	%rs34, [%r42+5];
	ld.shared.u8 	%rs35, [%r42+6];
	ld.shared.u8 	%rs36, [%r42+7];
	cvt.rn.f32.u16 	%f68, %rs34;
	add.f32 	%f69, %f63, %f68;
	cvt.rn.f32.u16 	%f70, %rs35;
	add.f32 	%f71, %f65, %f70;
	cvt.rn.f32.u16 	%f72, %rs36;
	add.f32 	%f73, %f67, %f72;
	ld.shared.u8 	%rs37, [%r42+8];
	ld.shared.u8 	%rs38, [%r42+9];
	ld.shared.u8 	%rs39, [%r42+10];
	cvt.rn.f32.u16 	%f74, %rs37;
	add.f32 	%f75, %f69, %f74;
	cvt.rn.f32.u16 	%f76, %rs38;
	add.f32 	%f77, %f71, %f76;
	cvt.rn.f32.u16 	%f78, %rs39;
	add.f32 	%f79, %f73, %f78;
	ld.shared.u8 	%rs40, [%r42+11];
	ld.shared.u8 	%rs41, [%r42+12];
	ld.shared.u8 	%rs42, [%r42+13];
	cvt.rn.f32.u16 	%f80, %rs40;
	add.f32 	%f81, %f75, %f80;
	cvt.rn.f32.u16 	%f82, %rs41;
	add.f32 	%f83, %f77, %f82;
	cvt.rn.f32.u16 	%f84, %rs42;
	add.f32 	%f85, %f79, %f84;
	ld.shared.u8 	%rs43, [%r42+14];
	ld.shared.u8 	%rs44, [%r42+15];
	ld.shared.u8 	%rs45, [%r42+16];
	cvt.rn.f32.u16 	%f86, %rs43;
	add.f32 	%f87, %f81, %f86;
	cvt.rn.f32.u16 	%f88, %rs44;
	add.f32 	%f89, %f83, %f88;
	cvt.rn.f32.u16 	%f90, %rs45;
	add.f32 	%f91, %f85, %f90;
	ld.shared.u8 	%rs46, [%r42+17];
	ld.shared.u8 	%rs47, [%r42+18];
	ld.shared.u8 	%rs48, [%r42+19];
	cvt.rn.f32.u16 	%f92, %rs46;
	add.f32 	%f93, %f87, %f92;
	cvt.rn.f32.u16 	%f94, %rs47;
	add.f32 	%f95, %f89, %f94;
	cvt.rn.f32.u16 	%f96, %rs48;
	add.f32 	%f97, %f91, %f96;
	ld.shared.u8 	%rs49, [%r42+20];
	ld.shared.u8 	%rs50, [%r42+21];
	ld.shared.u8 	%rs51, [%r42+22];
	cvt.rn.f32.u16 	%f98, %rs49;
	add.f32 	%f99, %f93, %f98;
	cvt.rn.f32.u16 	%f100, %rs50;
	add.f32 	%f101, %f95, %f100;
	cvt.rn.f32.u16 	%f102, %rs51;
	add.f32 	%f103, %f97, %f102;
	ld.shared.u8 	%rs52, [%r42+23];
	ld.shared.u8 	%rs53, [%r42+24];
	ld.shared.u8 	%rs54, [%r42+25];
	cvt.rn.f32.u16 	%f104, %rs52;
	add.f32 	%f112, %f99, %f104;
	cvt.rn.f32.u16 	%f105, %rs53;
	add.f32 	%f111, %f101, %f105;
	cvt.rn.f32.u16 	%f106, %rs54;
	add.f32 	%f110, %f103, %f106;
	add.s32 	%r50, %r50, 96;
	setp.ne.s32 	%p8, %r50, 1657;
	@%p8 bra 	$L__BB3_8;
	fma.rn.f32 	%f107, %f112, 0f3B62C4A7, 0f3F000000;
	cvt.rzi.u32.f32 	%r43, %f107;
	fma.rn.f32 	%f108, %f111, 0f3B62C4A7, 0f3F000000;
	cvt.rzi.u32.f32 	%r44, %f108;
	fma.rn.f32 	%f109, %f110, 0f3B62C4A7, 0f3F000000;
	cvt.rzi.u32.f32 	%r45, %f109;
	shl.b32 	%r46, %r6, 11;
	add.s32 	%r47, %r46, %r4;
	cvta.to.global.u64 	%rd6, %rd3;
	mul.wide.u32 	%rd7, %r47, 3;
	add.s64 	%rd8, %rd6, %rd7;
	st.global.u8 	[%rd8], %r43;
	st.global.u8 	[%rd8+1], %r44;
	st.global.u8 	[%rd8+2], %r45;
$L__BB3_10:
	ret;

}


// ===== COMPILED SASS (sm_100) =====

	.target	sm_100

	.elftype	@"ET_EXEC"


//--------------------- .note.nv.tkinfo           --------------------------
	.section	.note.nv.tkinfo,"",@"SHT_NOTE"
	.sectionflags	@"SHF_NOTE_NV_TKINFO"
	.tkinfo
        /*0018*/ 	.word	0x00000002
        /*0030*/ 	.string	""
        /*0030*/ 	.string	"ptxas"
        /*0030*/ 	.string	"Cuda compilation tools, release 13.0, V13.0.88"
        /*0030*/ 	.string	"Build cuda_13.0.r13.0/compiler.36424714_0"
        /*0030*/ 	.string	"-arch sm_100 -m 64 "



//--------------------- .note.nv.cuinfo           --------------------------
	.section	.note.nv.cuinfo,"",@"SHT_NOTE"
	.sectionflags	@"SHF_NOTE_NV_CUINFO"
        /*0018*/ 	.short	0x0002
        /*001a*/ 	.short	0x0064
        /*001c*/ 	.short	0x0082
	.zero		2


//--------------------- .nv.info                  --------------------------
	.section	.nv.info,"",@"SHT_CUDA_INFO"
	.align	4


	//----- nvinfo : EIATTR_REGCOUNT
	.align		4
        /*0000*/ 	.byte	0x04, 0x2f
        /*0002*/ 	.short	(.L_1 - .L_0)
	.align		4
.L_0:
        /*0004*/ 	.word	index@(_Z12image_blur_AP6uchar3S0_)
        /*0008*/ 	.word	0x0000001d


	//----- nvinfo : EIATTR_FRAME_SIZE
	.align		4
.L_1:
        /*000c*/ 	.byte	0x04, 0x11
        /*000e*/ 	.short	(.L_3 - .L_2)
	.align		4
.L_2:
        /*0010*/ 	.word	index@(_Z12image_blur_AP6uchar3S0_)
        /*0014*/ 	.word	0x00000000


	//----- nvinfo : EIATTR_REGCOUNT
	.align		4
.L_3:
        /*0018*/ 	.byte	0x04, 0x2f
        /*001a*/ 	.short	(.L_5 - .L_4)
	.align		4
.L_4:
        /*001c*/ 	.word	index@(_Z12image_blur_BP6uchar3S0_)
        /*0020*/ 	.word	0x0000001e


	//----- nvinfo : EIATTR_FRAME_SIZE
	.align		4
.L_5:
        /*0024*/ 	.byte	0x04, 0x11
        /*0026*/ 	.short	(.L_7 - .L_6)
	.align		4
.L_6:
        /*0028*/ 	.word	index@(_Z12image_blur_BP6uchar3S0_)
        /*002c*/ 	.word	0x00000000


	//----- nvinfo : EIATTR_REGCOUNT
	.align		4
.L_7:
        /*0030*/ 	.byte	0x04, 0x2f
        /*0032*/ 	.short	(.L_9 - .L_8)
	.align		4
.L_8:
        /*0034*/ 	.word	index@(_Z12image_blur_CP6uchar3S0_)
        /*0038*/ 	.word	0x0000001e


	//----- nvinfo : EIATTR_FRAME_SIZE
	.align		4
.L_9:
        /*003c*/ 	.byte	0x04, 0x11
        /*003e*/ 	.short	(.L_11 - .L_10)
	.align		4
.L_10:
        /*0040*/ 	.word	index@(_Z12image_blur_CP6uchar3S0_)
        /*0044*/ 	.word	0x00000000


	//----- nvinfo : EIATTR_REGCOUNT
	.align		4
.L_11:
        /*0048*/ 	.byte	0x04, 0x2f
        /*004a*/ 	.short	(.L_13 - .L_12)
	.align		4
.L_12:
        /*004c*/ 	.word	index@(_Z12image_blur_DP6uchar3S0_)
        /*0050*/ 	.word	0x0000001e


	//----- nvinfo : EIATTR_FRAME_SIZE
	.align		4
.L_13:
        /*0054*/ 	.byte	0x04, 0x11
        /*0056*/ 	.short	(.L_15 - .L_14)
	.align		4
.L_14:
        /*0058*/ 	.word	index@(_Z12image_blur_DP6uchar3S0_)
        /*005c*/ 	.word	0x00000000


	//----- nvinfo : EIATTR_MIN_STACK_SIZE
	.align		4
.L_15:
        /*0060*/ 	.byte	0x04, 0x12
        /*0062*/ 	.short	(.L_17 - .L_16)
	.align		4
.L_16:
        /*0064*/ 	.word	index@(_Z12image_blur_DP6uchar3S0_)
        /*0068*/ 	.word	0x00000000


	//----- nvinfo : EIATTR_MIN_STACK_SIZE
	.align		4
.L_17:
        /*006c*/ 	.byte	0x04, 0x12
        /*006e*/ 	.short	(.L_19 - .L_18)
	.align		4
.L_18:
        /*0070*/ 	.word	index@(_Z12image_blur_CP6uchar3S0_)
        /*0074*/ 	.word	0x00000000


	//----- nvinfo : EIATTR_MIN_STACK_SIZE
	.align		4
.L_19:
        /*0078*/ 	.byte	0x04, 0x12
        /*007a*/ 	.short	(.L_21 - .L_20)
	.align		4
.L_20:
        /*007c*/ 	.word	index@(_Z12image_blur_BP6uchar3S0_)
        /*0080*/ 	.word	0x00000000


	//----- nvinfo : EIATTR_MIN_STACK_SIZE
	.align		4
.L_21:
        /*0084*/ 	.byte	0x04, 0x12
        /*0086*/ 	.short	(.L_23 - .L_22)
	.align		4
.L_22:
        /*0088*/ 	.word	index@(_Z12image_blur_AP6uchar3S0_)
        /*008c*/ 	.word	0x00000000
.L_23:


//--------------------- .nv.compat                --------------------------
	.section	.nv.compat,"",@"SHT_CUDA_COMPAT_INFO"
	.align	4
        /*0000*/ 	.byte	0x02, 0x09, 0x00, 0x00, 0x02, 0x02, 0x01, 0x00, 0x02, 0x05, 0x05, 0x00, 0x03, 0x07, 0x01, 0x01
        /*0010*/ 	.byte	0x02, 0x03, 0x00, 0x00, 0x02, 0x06, 0x01, 0x00, 0x04, 0x0b, 0x08, 0x00, 0x09, 0x00, 0x00, 0x00
        /*0020*/ 	.byte	0x00, 0x00, 0x00, 0x00


//--------------------- .nv.info._Z12image_blur_DP6uchar3S0_ --------------------------
	.section	.nv.info._Z12image_blur_DP6uchar3S0_,"",@"SHT_CUDA_INFO"
	.sectionflags	@""
	.align	4


	//----- nvinfo : EIATTR_CUDA_API_VERSION
	.align		4
        /*0000*/ 	.byte	0x04, 0x37
        /*0002*/ 	.short	(.L_25 - .L_24)
.L_24:
        /*0004*/ 	.word	0x00000082


	//----- nvinfo : EIATTR_KPARAM_INFO
	.align		4
.L_25:
        /*0008*/ 	.byte	0x04, 0x17
        /*000a*/ 	.short	(.L_27 - .L_26)
.L_26:
        /*000c*/ 	.word	0x00000000
        /*0010*/ 	.short	0x0001
        /*0012*/ 	.short	0x0008
        /*0014*/ 	.byte	0x00, 0xf5, 0x21, 0x00


	//----- nvinfo : EIATTR_KPARAM_INFO
	.align		4
.L_27:
        /*0018*/ 	.byte	0x04, 0x17
        /*001a*/ 	.short	(.L_29 - .L_28)
.L_28:
        /*001c*/ 	.word	0x00000000
        /*0020*/ 	.short	0x0000
        /*0022*/ 	.short	0x0000
        /*0024*/ 	.byte	0x00, 0xf5, 0x21, 0x00


	//----- nvinfo : EIATTR_SPARSE_MMA_MASK
	.align		4
.L_29:
        /*0028*/ 	.byte	0x03, 0x50
        /*002a*/ 	.short	0x0000


	//----- nvinfo : EIATTR_MAXREG_COUNT
	.align		4
        /*002c*/ 	.byte	0x03, 0x1b
        /*002e*/ 	.short	0x00ff


	//----- nvinfo : EIATTR_NUM_BARRIERS
	.align		4
        /*0030*/ 	.byte	0x02, 0x4c
        /*0032*/ 	.byte	0x01
	.zero		1


	//----- nvinfo : EIATTR_MERCURY_ISA_VERSION
	.align		4
        /*0034*/ 	.byte	0x03, 0x5f
        /*0036*/ 	.short	0x0101


	//----- nvinfo : EIATTR_VRC_CTA_INIT_COUNT
	.align		4
        /*0038*/ 	.byte	0x02, 0x4a
	.zero		1
	.zero		1


	//----- nvinfo : EIATTR_EXIT_INSTR_OFFSETS
	.align		4
        /*003c*/ 	.byte	0x04, 0x1c
        /*003e*/ 	.short	(.L_31 - .L_30)


	//   ....[0]....
.L_30:
        /*0040*/ 	.word	0x00000390


	//   ....[1]....
        /*0044*/ 	.word	0x00000ec0


	//----- nvinfo : EIATTR_CRS_STACK_SIZE
	.align		4
.L_31:
        /*0048*/ 	.byte	0x04, 0x1e
        /*004a*/ 	.short	(.L_33 - .L_32)
.L_32:
        /*004c*/ 	.word	0x00000000


	//----- nvinfo : EIATTR_CBANK_PARAM_SIZE
	.align		4
.L_33:
        /*0050*/ 	.byte	0x03, 0x19
        /*0052*/ 	.short	0x0010


	//----- nvinfo : EIATTR_PARAM_CBANK
	.align		4
        /*0054*/ 	.byte	0x04, 0x0a
        /*0056*/ 	.short	(.L_35 - .L_34)
	.align		4
.L_34:
        /*0058*/ 	.word	index@(.nv.constant0._Z12image_blur_DP6uchar3S0_)
        /*005c*/ 	.short	0x0380
        /*005e*/ 	.short	0x0010


	//----- nvinfo : EIATTR_SW_WAR
	.align		4
.L_35:
        /*0060*/ 	.byte	0x04, 0x36
        /*0062*/ 	.short	(.L_37 - .L_36)
.L_36:
        /*0064*/ 	.word	0x00000008
.L_37:


//--------------------- .nv.info._Z12image_blur_CP6uchar3S0_ --------------------------
	.section	.nv.info._Z12image_blur_CP6uchar3S0_,"",@"SHT_CUDA_INFO"
	.sectionflags	@""
	.align	4


	//----- nvinfo : EIATTR_CUDA_API_VERSION
	.align		4
        /*0000*/ 	.byte	0x04, 0x37
        /*0002*/ 	.short	(.L_39 - .L_38)
.L_38:
        /*0004*/ 	.word	0x00000082


	//----- nvinfo : EIATTR_KPARAM_INFO
	.align		4
.L_39:
        /*0008*/ 	.byte	0x04, 0x17
        /*000a*/ 	.short	(.L_41 - .L_40)
.L_40:
        /*000c*/ 	.word	0x00000000
        /*0010*/ 	.short	0x0001
        /*0012*/ 	.short	0x0008
        /*0014*/ 	.byte	0x00, 0xf5, 0x21, 0x00


	//----- nvinfo : EIATTR_KPARAM_INFO
	.align		4
.L_41:
        /*0018*/ 	.byte	0x04, 0x17
        /*001a*/ 	.short	(.L_43 - .L_42)
.L_42:
        /*001c*/ 	.word	0x00000000
        /*0020*/ 	.short	0x0000
        /*0022*/ 	.short	0x0000
        /*0024*/ 	.byte	0x00, 0xf5, 0x21, 0x00


	//----- nvinfo : EIATTR_SPARSE_MMA_MASK
	.align		4
.L_43:
        /*0028*/ 	.byte	0x03, 0x50
        /*002a*/ 	.short	0x0000


	//----- nvinfo : EIATTR_MAXREG_COUNT
	.align		4
        /*002c*/ 	.byte	0x03, 0x1b
        /*002e*/ 	.short	0x00ff


	//----- nvinfo : EIATTR_NUM_BARRIERS
	.align		4
        /*0030*/ 	.byte	0x02, 0x4c
        /*0032*/ 	.byte	0x01
	.zero		1


	//----- nvinfo : EIATTR_MERCURY_ISA_VERSION
	.align		4
        /*0034*/ 	.byte	0x03, 0x5f
        /*0036*/ 	.short	0x0101


	//----- nvinfo : EIATTR_VRC_CTA_INIT_COUNT
	.align		4
        /*0038*/ 	.byte	0x02, 0x4a
	.zero		1
	.zero		1


	//----- nvinfo : EIATTR_EXIT_INSTR_OFFSETS
	.align		4
        /*003c*/ 	.byte	0x04, 0x1c
        /*003e*/ 	.short	(.L_45 - .L_44)


	//   ....[0]....
.L_44:
        /*0040*/ 	.word	0x00000390


	//   ....[1]....
        /*0044*/ 	.word	0x00000a40


	//----- nvinfo : EIATTR_CRS_STACK_SIZE
	.align		4
.L_45:
        /*0048*/ 	.byte	0x04, 0x1e
        /*004a*/ 	.short	(.L_47 - .L_46)
.L_46:
        /*004c*/ 	.word	0x00000000


	//----- nvinfo : EIATTR_CBANK_PARAM_SIZE
	.align		4
.L_47:
        /*0050*/ 	.byte	0x03, 0x19
        /*0052*/ 	.short	0x0010


	//----- nvinfo : EIATTR_PARAM_CBANK
	.align		4
        /*0054*/ 	.byte	0x04, 0x0a
        /*0056*/ 	.short	(.L_49 - .L_48)
	.align		4
.L_48:
        /*0058*/ 	.word	index@(.nv.constant0._Z12image_blur_CP6uchar3S0_)
        /*005c*/ 	.short	0x0380
        /*005e*/ 	.short	0x0010


	//----- nvinfo : EIATTR_SW_WAR
	.align		4
.L_49:
        /*0060*/ 	.byte	0x04, 0x36
        /*0062*/ 	.short	(.L_51 - .L_50)
.L_50:
        /*0064*/ 	.word	0x00000008
.L_51:


//--------------------- .nv.info._Z12image_blur_BP6uchar3S0_ --------------------------
	.section	.nv.info._Z12image_blur_BP6uchar3S0_,"",@"SHT_CUDA_INFO"
	.sectionflags	@""
	.align	4


	//----- nvinfo : EIATTR_CUDA_API_VERSION
	.align		4
        /*0000*/ 	.byte	0x04, 0x37
        /*0002*/ 	.short	(.L_53 - .L_52)
.L_52:
        /*0004*/ 	.word	0x00000082


	//----- nvinfo : EIATTR_KPARAM_INFO
	.align		4
.L_53:
        /*0008*/ 	.byte	0x04, 0x17
        /*000a*/ 	.short	(.L_55 - .L_54)
.L_54:
        /*000c*/ 	.word	0x00000000
        /*0010*/ 	.short	0x0001
        /*0012*/ 	.short	0x0008
        /*0014*/ 	.byte	0x00, 0xf5, 0x21, 0x00


	//----- nvinfo : EIATTR_KPARAM_INFO
	.align		4
.L_55:
        /*0018*/ 	.byte	0x04, 0x17
        /*001a*/ 	.short	(.L_57 - .L_56)
.L_56:
        /*001c*/ 	.word	0x00000000
        /*0020*/ 	.short	0x0000
        /*0022*/ 	.short	0x0000
        /*0024*/ 	.byte	0x00, 0xf5, 0x21, 0x00


	//----- nvinfo : EIATTR_SPARSE_MMA_MASK
	.align		4
.L_57:
        /*0028*/ 	.byte	0x03, 0x50
        /*002a*/ 	.short	0x0000


	//----- nvinfo : EIATTR_MAXREG_COUNT
	.align		4
        /*002c*/ 	.byte	0x03, 0x1b
        /*002e*/ 	.short	0x00ff


	//----- nvinfo : EIATTR_NUM_BARRIERS
	.align		4
        /*0030*/ 	.byte	0x02, 0x4c
        /*0032*/ 	.byte	0x01
	.zero		1


	//----- nvinfo : EIATTR_MERCURY_ISA_VERSION
	.align		4
        /*0034*/ 	.byte	0x03, 0x5f
        /*0036*/ 	.short	0x0101


	//----- nvinfo : EIATTR_VRC_CTA_INIT_COUNT
	.align		4
        /*0038*/ 	.byte	0x02, 0x4a
	.zero		1
	.zero		1


	//----- nvinfo : EIATTR_EXIT_INSTR_OFFSETS
	.align		4
        /*003c*/ 	.byte	0x04, 0x1c
        /*003e*/ 	.short	(.L_59 - .L_58)


	//   ....[0]....
.L_58:
        /*0040*/ 	.word	0x00000390


	//   ....[1]....
        /*0044*/ 	.word	0x000012a0


	//----- nvinfo : EIATTR_CRS_STACK_SIZE
	.align		4
.L_59:
        /*0048*/ 	.byte	0x04, 0x1e
        /*004a*/ 	.short	(.L_61 - .L_60)
.L_60:
        /*004c*/ 	.word	0x00000000


	//----- nvinfo : EIATTR_CBANK_PARAM_SIZE
	.align		4
.L_61:
        /*0050*/ 	.byte	0x03, 0x19
        /*0052*/ 	.short	0x0010


	//----- nvinfo : EIATTR_PARAM_CBANK
	.align		4
        /*0054*/ 	.byte	0x04, 0x0a
        /*0056*/ 	.short	(.L_63 - .L_62)
	.align		4
.L_62:
        /*0058*/ 	.word	index@(.nv.constant0._Z12image_blur_BP6uchar3S0_)
        /*005c*/ 	.short	0x0380
        /*005e*/ 	.short	0x0010


	//----- nvinfo : EIATTR_SW_WAR
	.align		4
.L_63:
        /*0060*/ 	.byte	0x04, 0x36
        /*0062*/ 	.short	(.L_65 - .L_64)
.L_64:
        /*0064*/ 	.word	0x00000008
.L_65:


//--------------------- .nv.info._Z12image_blur_AP6uchar3S0_ --------------------------
	.section	.nv.info._Z12image_blur_AP6uchar3S0_,"",@"SHT_CUDA_INFO"
	.sectionflags	@""
	.align	4


	//----- nvinfo : EIATTR_CUDA_API_VERSION
	.align		4
        /*0000*/ 	.byte	0x04, 0x37
        /*0002*/ 	.short	(.L_67 - .L_66)
.L_66:
        /*0004*/ 	.word	0x00000082


	//----- nvinfo : EIATTR_KPARAM_INFO
	.align		4
.L_67:
        /*0008*/ 	.byte	0x04, 0x17
        /*000a*/ 	.short	(.L_69 - .L_68)
.L_68:
        /*000c*/ 	.word	0x00000000
        /*0010*/ 	.short	0x0001
        /*0012*/ 	.short	0x0008
        /*0014*/ 	.byte	0x00, 0xf5, 0x21, 0x00


	//----- nvinfo : EIATTR_KPARAM_INFO
	.align		4
.L_69:
        /*0018*/ 	.byte	0x04, 0x17
        /*001a*/ 	.short	(.L_71 - .L_70)
.L_70:
        /*001c*/ 	.word	0x00000000
        /*0020*/ 	.short	0x0000
        /*0022*/ 	.short	0x0000
        /*0024*/ 	.byte	0x00, 0xf5, 0x21, 0x00


	//----- nvinfo : EIATTR_SPARSE_MMA_MASK
	.align		4
.L_71:
        /*0028*/ 	.byte	0x03, 0x50
        /*002a*/ 	.short	0x0000


	//----- nvinfo : EIATTR_MAXREG_COUNT
	.align		4
        /*002c*/ 	.byte	0x03, 0x1b
        /*002e*/ 	.short	0x00ff


	//----- nvinfo : EIATTR_NUM_BARRIERS
	.align		4
        /*0030*/ 	.byte	0x02, 0x4c
        /*0032*/ 	.byte	0x01
	.zero		1


	//----- nvinfo : EIATTR_MERCURY_ISA_VERSION
	.align		4
        /*0034*/ 	.byte	0x03, 0x5f
        /*0036*/ 	.short	0x0101


	//----- nvinfo : EIATTR_VRC_CTA_INIT_COUNT
	.align		4
        /*0038*/ 	.byte	0x02, 0x4a
	.zero		1
	.zero		1


	//----- nvinfo : EIATTR_EXIT_INSTR_OFFSETS
	.align		4
        /*003c*/ 	.byte	0x04, 0x1c
        /*003e*/ 	.short	(.L_73 - .L_72)


	//   ....[0]....
.L_72:
        /*0040*/ 	.word	0x00000390


	//   ....[1]....
        /*0044*/ 	.word	0x000009a0


	//----- nvinfo : EIATTR_CRS_STACK_SIZE
	.align		4
.L_73:
        /*0048*/ 	.byte	0x04, 0x1e
        /*004a*/ 	.short	(.L_75 - .L_74)
.L_74:
        /*004c*/ 	.word	0x00000000


	//----- nvinfo : EIATTR_CBANK_PARAM_SIZE
	.align		4
.L_75:
        /*0050*/ 	.byte	0x03, 0x19
        /*0052*/ 	.short	0x0010


	//----- nvinfo : EIATTR_PARAM_CBANK
	.align		4
        /*0054*/ 	.byte	0x04, 0x0a
        /*0056*/ 	.short	(.L_77 - .L_76)
	.align		4
.L_76:
        /*0058*/ 	.word	index@(.nv.constant0._Z12image_blur_AP6uchar3S0_)
        /*005c*/ 	.short	0x0380
        /*005e*/ 	.short	0x0010


	//----- nvinfo : EIATTR_SW_WAR
	.align		4
.L_77:
        /*0060*/ 	.byte	0x04, 0x36
        /*0062*/ 	.short	(.L_79 - .L_78)
.L_78:
        /*0064*/ 	.word	0x00000008
.L_79:


//--------------------- .nv.callgraph             --------------------------
	.section	.nv.callgraph,"",@"SHT_CUDA_CALLGRAPH"
	.align	4
	.sectionentsize	8
	.align		4
        /*0000*/ 	.word	0x00000000
	.align		4
        /*0004*/ 	.word	0xffffffff
	.align		4
        /*0008*/ 	.word	0x00000000
	.align		4
        /*000c*/ 	.word	0xfffffffe
	.align		4
        /*0010*/ 	.word	0x00000000
	.align		4
        /*0014*/ 	.word	0xfffffffd
	.align		4
        /*0018*/ 	.word	0x00000000
	.align		4
        /*001c*/ 	.word	0xfffffffc


//--------------------- .text._Z12image_blur_DP6uchar3S0_ --------------------------
	.section	.text._Z12image_blur_DP6uchar3S0_,"ax",@progbits
	.align	128
        .global         _Z12image_blur_DP6uchar3S0_
        .type           _Z12image_blur_DP6uchar3S0_,@function
        .size           _Z12image_blur_DP6uchar3S0_,(.L_x_30 - _Z12image_blur_DP6uchar3S0_)
        .other          _Z12image_blur_DP6uchar3S0_,@"STO_CUDA_ENTRY STV_DEFAULT"
_Z12image_blur_DP6uchar3S0_:
.text._Z12image_blur_DP6uchar3S0_:
[----:B------:R-:W-:Y:S01]  /*0000*/  LDC R1, c[0x0][0x37c] ;  /* 0x0000df00ff017b82 */ /* 0x000fe20000000800 */
[----:B------:R-:W0:Y:S01]  /*0010*/  S2R R2, SR_TID.Y ;  /* 0x0000000000027919 */ /* 0x000e220000002200 */
[----:B------:R-:W1:Y:S01]  /*0020*/  LDCU.64 UR6, c[0x0][0x358] ;  /* 0x00006b00ff0677ac */ /* 0x000e620008000a00 */
[----:B------:R-:W-:Y:S01]  /*0030*/  BSSY.RECONVERGENT B0, `(.L_x_0) ;  /* 0x0000032000007945 */ /* 0x000fe20003800200 */
[----:B------:R-:W2:Y:S01]  /*0040*/  S2R R9, SR_TID.X ;  /* 0x0000000000097919 */ /* 0x000ea20000002100 */
[----:B------:R-:W2:Y:S01]  /*0050*/  S2R R8, SR_CTAID.X ;  /* 0x0000000000087919 */ /* 0x000ea20000002500 */
[----:B------:R-:W3:Y:S01]  /*0060*/  S2R R5, SR_CTAID.Y ;  /* 0x0000000000057919 */ /* 0x000ee20000002600 */
[----:B0-----:R-:W-:Y:S01]  /*0070*/  ISETP.GT.U32.AND P0, PT, R2, 0x1f, PT ;  /* 0x0000001f0200780c */ /* 0x001fe20003f04070 */
[----:B--2---:R-:W-:Y:S02]  /*0080*/  IMAD R0, R8, 0x10, R9 ;  /* 0x0000001008007824 */ /* 0x004fe400078e0209 */
[----:B---3--:R-:W-:-:S10]  /*0090*/  IMAD R3, R5, 0x10, R2 ;  /* 0x0000001005037824 */ /* 0x008fd400078e0202 */
[----:B-1----:R-:W-:Y:S05]  /*00a0*/  @P0 BRA `(.L_x_1) ;  /* 0x0000000000a80947 */ /* 0x002fea0003800000 */
[----:B------:R-:W-:Y:S01]  /*00b0*/  LEA R8, R8, 0xfffffff8, 0x4 ;  /* 0xfffffff808087811 */ /* 0x000fe200078e20ff */
[----:B------:R-:W-:Y:S01]  /*00c0*/  IMAD.MOV.U32 R11, RZ, RZ, R2 ;  /* 0x000000ffff0b7224 */ /* 0x000fe200078e0002 */
[----:B------:R-:W-:-:S07]  /*00d0*/  LEA R10, R5, 0xfffffff8, 0x4 ;  /* 0xfffffff8050a7811 */ /* 0x000fce00078e20ff */
.L_x_5:
[----:B------:R-:W-:Y:S01]  /*00e0*/  ISETP.GT.U32.AND P1, PT, R9, 0x1f, PT ;  /* 0x0000001f0900780c */ /* 0x000fe20003f24070 */
[----:B------:R-:W-:Y:S01]  /*00f0*/  BSSY.RECONVERGENT B1, `(.L_x_2) ;  /* 0x0000023000017945 */ /* 0x000fe20003800200 */
[C---:B------:R-:W-:Y:S02]  /*0100*/  ISETP.GE.U32.AND P0, PT, R11.reuse, 0x10, PT ;  /* 0x000000100b00780c */ /* 0x040fe40003f06070 */
[----:B------:R-:W-:-:S09]  /*0110*/  IADD3 R12, PT, PT, R11, 0x10, RZ ;  /* 0x000000100b0c7810 */ /* 0x000fd20007ffe0ff */
[----:B0-----:R-:W-:Y:S05]  /*0120*/  @P1 BRA `(.L_x_3) ;  /* 0x00000000007c1947 */ /* 0x001fea0003800000 */
[----:B------:R-:W0:Y:S01]  /*0130*/  S2R R15, SR_CgaCtaId ;  /* 0x00000000000f7919 */ /* 0x000e220000008800 */
[----:B------:R-:W-:Y:S02]  /*0140*/  IMAD.IADD R6, R10, 0x1, R11 ;  /* 0x000000010a067824 */ /* 0x000fe400078e020b */
[----:B------:R-:W-:-:S03]  /*0150*/  IMAD.MOV.U32 R14, RZ, RZ, R9 ;  /* 0x000000ffff0e7224 */ /* 0x000fc600078e0009 */
[----:B------:R-:W-:-:S04]  /*0160*/  SHF.R.U32.HI R4, RZ, 0x14, R6 ;  /* 0x00000014ff047819 */ /* 0x000fc80000011606 */
[----:B------:R-:W-:Y:S02]  /*0170*/  LOP3.LUT R7, R4, 0x800, RZ, 0xc0, !PT ;  /* 0x0000080004077812 */ /* 0x000fe400078ec0ff */
[----:B------:R-:W1:Y:S03]  /*0180*/  LDC.64 R4, c[0x0][0x380] ;  /* 0x0000e000ff047b82 */ /* 0x000e660000000a00 */
[----:B------:R-:W-:Y:S01]  /*0190*/  IMAD.IADD R7, R6, 0x1, R7 ;  /* 0x0000000106077824 */ /* 0x000fe200078e0207 */
[----:B------:R-:W-:-:S04]  /*01a0*/  MOV R6, 0x400 ;  /* 0x0000040000067802 */ /* 0x000fc80000000f00 */
[C---:B------:R-:W-:Y:S02]  /*01b0*/  ISETP.GT.AND P1, PT, R7.reuse, 0x7ff, PT ;  /* 0x000007ff0700780c */ /* 0x040fe40003f24270 */
[----:B------:R-:W-:Y:S02]  /*01c0*/  SHF.L.U32 R13, R7, 0xb, RZ ;  /* 0x0000000b070d7819 */ /* 0x000fe400000006ff */
[----:B0-----:R-:W-:-:S09]  /*01d0*/  LEA R16, R15, R6, 0x18 ;  /* 0x000000060f107211 */ /* 0x001fd200078ec0ff */
[----:B------:R-:W-:-:S07]  /*01e0*/  @P1 VIADD R13, R13, 0xffc00000 ;  /* 0xffc000000d0d1836 */ /* 0x000fce0000000000 */
.L_x_4:
[----:B------:R-:W-:-:S04]  /*01f0*/  IADD3 R6, PT, PT, R8, R14, RZ ;  /* 0x0000000e08067210 */ /* 0x000fc80007ffe0ff */
[----:B------:R-:W-:-:S04]  /*0200*/  SHF.R.U32.HI R7, RZ, 0x14, R6 ;  /* 0x00000014ff077819 */ /* 0x000fc80000011606 */
[----:B------:R-:W-:-:S05]  /*0210*/  LOP3.LUT R7, R7, 0x800, RZ, 0xc0, !PT ;  /* 0x0000080007077812 */ /* 0x000fca00078ec0ff */
[----:B------:R-:W-:-:S05]  /*0220*/  IMAD.IADD R6, R6, 0x1, R7 ;  /* 0x0000000106067824 */ /* 0x000fca00078e0207 */
[----:B------:R-:W-:-:S13]  /*0230*/  ISETP.GT.AND P1, PT, R6, 0x7ff, PT ;  /* 0x000007ff0600780c */ /* 0x000fda0003f24270 */
[----:B------:R-:W-:-:S05]  /*0240*/  @P1 VIADD R6, R6, 0xfffff800 ;  /* 0xfffff80006061836 */ /* 0x000fca0000000000 */
[----:B------:R-:W-:-:S05]  /*0250*/  IADD3 R7, PT, PT, R13, R6, RZ ;  /* 0x000000060d077210 */ /* 0x000fca0007ffe0ff */
[----:B-1----:R-:W-:-:S05]  /*0260*/  IMAD.WIDE R6, R7, 0x3, R4 ;  /* 0x0000000307067825 */ /* 0x002fca00078e0204 */
[----:B0-----:R-:W2:Y:S04]  /*0270*/  LDG.E.U8 R18, desc[UR6][R6.64] ;  /* 0x0000000606127981 */ /* 0x001ea8000c1e1100 */
[----:B------:R-:W3:Y:S04]  /*0280*/  LDG.E.U8 R20, desc[UR6][R6.64+0x1] ;  /* 0x0000010606147981 */ /* 0x000ee8000c1e1100 */
[----:B------:R-:W4:Y:S01]  /*0290*/  LDG.E.U8 R22, desc[UR6][R6.64+0x2] ;  /* 0x0000020606167981 */ /* 0x000f22000c1e1100 */
[----:B------:R-:W-:Y:S01]  /*02a0*/  IMAD R15, R11, 0x20, R14 ;  /* 0x000000200b0f7824 */ /* 0x000fe200078e020e */
[C---:B------:R-:W-:Y:S01]  /*02b0*/  ISETP.GE.U32.AND P1, PT, R14.reuse, 0x10, PT ;  /* 0x000000100e00780c */ /* 0x040fe20003f26070 */
[----:B------:R-:W-:-:S02]  /*02c0*/  VIADD R14, R14, 0x10 ;  /* 0x000000100e0e7836 */ /* 0x000fc40000000000 */
[----:B------:R-:W-:-:S05]  /*02d0*/  IMAD R15, R15, 0x3, R16 ;  /* 0x000000030f0f7824 */ /* 0x000fca00078e0210 */
[----:B--2---:R0:W-:Y:S04]  /*02e0*/  STS.U8 [R15], R18 ;  /* 0x000000120f007388 */ /* 0x0041e80000000000 */
[----:B---3--:R0:W-:Y:S04]  /*02f0*/  STS.U8 [R15+0x1], R20 ;  /* 0x000001140f007388 */ /* 0x0081e80000000000 */
[----:B----4-:R0:W-:Y:S01]  /*0300*/  STS.U8 [R15+0x2], R22 ;  /* 0x000002160f007388 */ /* 0x0101e20000000000 */
[----:B------:R-:W-:Y:S05]  /*0310*/  @!P1 BRA `(.L_x_4) ;  /* 0xfffffffc00b49947 */ /* 0x000fea000383ffff */
.L_x_3:
[----:B------:R-:W-:Y:S05]  /*0320*/  BSYNC.RECONVERGENT B1 ;  /* 0x0000000000017941 */ /* 0x000fea0003800200 */
.L_x_2:
[----:B------:R-:W-:Y:S01]  /*0330*/  MOV R11, R12 ;  /* 0x0000000c000b7202 */ /* 0x000fe20000000f00 */
[----:B------:R-:W-:Y:S06]  /*0340*/  @!P0 BRA `(.L_x_5) ;  /* 0xfffffffc00648947 */ /* 0x000fec000383ffff */
.L_x_1:
[----:B------:R-:W-:Y:S05]  /*0350*/  BSYNC.RECONVERGENT B0 ;  /* 0x0000000000007941 */ /* 0x000fea0003800200 */
.L_x_0:
[----:B------:R-:W-:Y:S01]  /*0360*/  BAR.SYNC.DEFER_BLOCKING 0x0 ;  /* 0x0000000000007b1d */ /* 0x000fe20000010000 */
[----:B------:R-:W-:-:S04]  /*0370*/  VIMNMX.U32 R4, PT, PT, R0, R3, !PT ;  /* 0x0000000300047248 */ /* 0x000fc80007fe0000 */
[----:B------:R-:W-:-:S13]  /*0380*/  ISETP.GT.U32.AND P0, PT, R4, 0x7ff, PT ;  /* 0x000007ff0400780c */ /* 0x000fda0003f04070 */
[----:B------:R-:W-:Y:S05]  /*0390*/  @P0 EXIT ;  /* 0x000000000000094d */ /* 0x000fea0003800000 */
[----:B------:R-:W1:Y:S01]  /*03a0*/  S2R R5, SR_CgaCtaId ;  /* 0x0000000000057919 */ /* 0x000e620000008800 */
[----:B------:R-:W-:Y:S01]  /*03b0*/  MOV R4, 0x400 ;  /* 0x0000040000047802 */ /* 0x000fe20000000f00 */
[----:B------:R-:W-:Y:S02]  /*03c0*/  IMAD R2, R2, 0x20, R9 ;  /* 0x0000002002027824 */ /* 0x000fe400078e0209 */
[----:B------:R-:W-:Y:S02]  /*03d0*/  HFMA2 R13, -RZ, RZ, 0, 0 ;  /* 0x00000000ff0d7431 */ /* 0x000fe400000001ff */
[----:B------:R-:W-:Y:S01]  /*03e0*/  IMAD.MOV.U32 R10, RZ, RZ, RZ ;  /* 0x000000ffff0a7224 */ /* 0x000fe200078e00ff */
[----:B------:R-:W-:Y:S01]  /*03f0*/  UMOV UR4, 0x19 ;  /* 0x0000001900047882 */ /* 0x000fe20000000000 */
[----:B------:R-:W-:Y:S01]  /*0400*/  IMAD.MOV.U32 R14, RZ, RZ, RZ ;  /* 0x000000ffff0e7224 */ /* 0x000fe200078e00ff */
[----:B-1----:R-:W-:-:S05]  /*0410*/  LEA R5, R5, R4, 0x18 ;  /* 0x0000000405057211 */ /* 0x002fca00078ec0ff */
[----:B------:R-:W-:-:S07]  /*0420*/  IMAD R2, R2, 0x3, R5 ;  /* 0x0000000302027824 */ /* 0x000fce00078e0205 */
.L_x_6:
[----:B------:R-:W1:Y:S04]  /*0430*/  LDS.U8 R9, [R2+UR4+-0x19] ;  /* 0xffffe70402097984 */ /* 0x000e680008000000 */
[----:B------:R-:W2:Y:S04]  /*0440*/  LDS.U8 R21, [R2+UR4+-0x17] ;  /* 0xffffe90402157984 */ /* 0x000ea80008000000 */
[----:B0-----:R-:W0:Y:S04]  /*0450*/  LDS.U8 R20, [R2+UR4+-0x18] ;  /* 0xffffe80402147984 */ /* 0x001e280008000000 */
[----:B------:R-:W3:Y:S04]  /*0460*/  LDS.U8 R12, [R2+UR4+-0x15] ;  /* 0xffffeb04020c7984 */ /* 0x000ee80008000000 */
[----:B------:R-:W4:Y:S04]  /*0470*/  LDS.U8 R11, [R2+UR4+-0x14] ;  /* 0xffffec04020b7984 */ /* 0x000f280008000000 */
[----:B------:R-:W5:Y:S04]  /*0480*/  LDS.U8 R24, [R2+UR4+-0x16] ;  /* 0xffffea0402187984 */ /* 0x000f680008000000 */
[----:B------:R-:W5:Y:S04]  /*0490*/  LDS.U8 R16, [R2+UR4+-0x13] ;  /* 0xffffed0402107984 */ /* 0x000f680008000000 */
[----:B------:R-:W5:Y:S04]  /*04a0*/  LDS.U8 R19, [R2+UR4+-0x11] ;  /* 0xffffef0402137984 */ /* 0x000f680008000000 */
[----:B------:R-:W5:Y:S04]  /*04b0*/  LDS.U8 R18, [R2+UR4+-0x12] ;  /* 0xffffee0402127984 */ /* 0x000f680008000000 */
[----:B------:R-:W5:Y:S04]  /*04c0*/  LDS.U8 R17, [R2+UR4+-0x10] ;  /* 0xfffff00402117984 */ /* 0x000f680008000000 */
[----:B------:R-:W5:Y:S01]  /*04d0*/  LDS.U8 R15, [R2+UR4+-0xe] ;  /* 0xfffff204020f7984 */ /* 0x000f620008000000 */
[----:B-1----:R-:W-:-:S03]  /*04e0*/  I2FP.F32.U32 R23, R9 ;  /* 0x0000000900177245 */ /* 0x002fc60000201000 */
[----:B------:R-:W1:Y:S01]  /*04f0*/  LDS.U8 R5, [R2+UR4+-0xf] ;  /* 0xfffff10402057984 */ /* 0x000e620008000000 */
[----:B--2---:R-:W-:-:S03]  /*0500*/  I2FP.F32.U32 R25, R21 ;  /* 0x0000001500197245 */ /* 0x004fc60000201000 */
[----:B------:R-:W2:Y:S01]  /*0510*/  LDS.U8 R4, [R2+UR4+-0xd] ;  /* 0xfffff30402047984 */ /* 0x000ea20008000000 */
[----:B0-----:R-:W-:Y:S01]  /*0520*/  I2FP.F32.U32 R22, R20 ;  /* 0x0000001400167245 */ /* 0x001fe20000201000 */
[----:B------:R-:W-:Y:S01]  /*0530*/  FADD R25, R25, R10 ;  /* 0x0000000a19197221 */ /* 0x000fe20000000000 */
[----:B------:R-:W-:Y:S01]  /*0540*/  FADD R20, R23, R14 ;  /* 0x0000000e17147221 */ /* 0x000fe20000000000 */
[----:B------:R-:W0:Y:S01]  /*0550*/  LDS.U8 R6, [R2+UR4+-0xc] ;  /* 0xfffff40402067984 */ /* 0x000e220008000000 */
[----:B---3--:R-:W-:Y:S01]  /*0560*/  I2FP.F32.U32 R12, R12 ;  /* 0x0000000c000c7245 */ /* 0x008fe20000201000 */
[----:B------:R-:W-:Y:S02]  /*0570*/  FADD R21, R22, R13 ;  /* 0x0000000d16157221 */ /* 0x000fe40000000000 */
[----:B------:R-:W3:Y:S01]  /*0580*/  LDS.U8 R7, [R2+UR4+-0xb] ;  /* 0xfffff50402077984 */ /* 0x000ee20008000000 */
[----:B----4-:R-:W-:Y:S01]  /*0590*/  I2FP.F32.U32 R22, R11 ;  /* 0x0000000b00167245 */ /* 0x010fe20000201000 */
[----:B------:R-:W-:-:S02]  /*05a0*/  FADD R21, R21, R12 ;  /* 0x0000000c15157221 */ /* 0x000fc40000000000 */
[----:B------:R-:W4:Y:S01]  /*05b0*/  LDS.U8 R8, [R2+UR4+-0xa] ;  /* 0xfffff60402087984 */ /* 0x000f220008000000 */
[----:B-----5:R-:W-:Y:S01]  /*05c0*/  I2FP.F32.U32 R27, R24 ;  /* 0x00000018001b7245 */ /* 0x020fe20000201000 */
[----:B------:R-:W-:Y:S02]  /*05d0*/  FADD R22, R25, R22 ;  /* 0x0000001619167221 */ /* 0x000fe40000000000 */
[----:B------:R-:W5:Y:S01]  /*05e0*/  LDS.U8 R9, [R2+UR4+-0x9] ;  /* 0xfffff70402097984 */ /* 0x000f620008000000 */
[----:B------:R-:W-:Y:S01]  /*05f0*/  I2FP.F32.U32 R23, R16 ;  /* 0x0000001000177245 */ /* 0x000fe20000201000 */
[----:B------:R-:W-:Y:S02]  /*0600*/  FADD R20, R20, R27 ;  /* 0x0000001b14147221 */ /* 0x000fe40000000000 */
[----:B------:R-:W5:Y:S01]  /*0610*/  LDS.U8 R10, [R2+UR4+-0x8] ;  /* 0xfffff804020a7984 */ /* 0x000f620008000000 */
[----:B------:R-:W-:Y:S01]  /*0620*/  I2FP.F32.U32 R25, R19 ;  /* 0x0000001300197245 */ /* 0x000fe20000201000 */
[----:B------:R-:W-:-:S02]  /*0630*/  FADD R20, R20, R23 ;  /* 0x0000001714147221 */ /* 0x000fc40000000000 */
[----:B------:R-:W5:Y:S01]  /*0640*/  LDS.U8 R13, [R2+UR4+-0x7] ;  /* 0xfffff904020d7984 */ /* 0x000f620008000000 */
[----:B------:R-:W-:Y:S01]  /*0650*/  I2FP.F32.U32 R16, R18 ;  /* 0x0000001200107245 */ /* 0x000fe20000201000 */
        /* <DEDUP_REMOVED lines=8> */
[----:B-1----:R-:W-:Y:S01]  /*06e0*/  I2FP.F32.U32 R24, R5 ;  /* 0x0000000500187245 */ /* 0x002fe20000201000 */
[----:B------:R-:W-:Y:S02]  /*06f0*/  FADD R15, R22, R15 ;  /* 0x0000000f160f7221 */ /* 0x000fe40000000000 */
[----:B------:R-:W1:Y:S01]  /*0700*/  LDS.U8 R19, [R2+UR4+-0x3] ;  /* 0xfffffd0402137984 */ /* 0x000e620008000000 */
[----:B--2---:R-:W-:Y:S01]  /*0710*/  I2FP.F32.U32 R5, R4 ;  /* 0x0000000400057245 */ /* 0x004fe20000201000 */
[----:B------:R-:W-:Y:S02]  /*0720*/  FADD R21, R21, R24 ;  /* 0x0000001815157221 */ /* 0x000fe40000000000 */
[----:B------:R-:W2:Y:S01]  /*0730*/  LDS.U8 R18, [R2+UR4+-0x2] ;  /* 0xfffffe0402127984 */ /* 0x000ea20008000000 */
[----:B0-----:R-:W-:Y:S01]  /*0740*/  I2FP.F32.U32 R22, R6 ;  /* 0x0000000600167245 */ /* 0x001fe20000201000 */
[----:B------:R-:W-:-:S02]  /*0750*/  FADD R20, R20, R5 ;  /* 0x0000000514147221 */ /* 0x000fc40000000000 */
[----:B------:R-:W0:Y:S01]  /*0760*/  LDS.U8 R16, [R2+UR4+-0x1] ;  /* 0xffffff0402107984 */ /* 0x000e220008000000 */
[----:B---3--:R-:W-:Y:S01]  /*0770*/  I2FP.F32.U32 R24, R7 ;  /* 0x0000000700187245 */ /* 0x008fe20000201000 */
[----:B------:R-:W-:Y:S02]  /*0780*/  FADD R21, R21, R22 ;  /* 0x0000001615157221 */ /* 0x000fe40000000000 */
[----:B------:R-:W3:Y:S01]  /*0790*/  LDS.U8 R17, [R2+UR4] ;  /* 0x0000000402117984 */ /* 0x000ee20008000000 */
[----:B----4-:R-:W-:Y:S01]  /*07a0*/  I2FP.F32.U32 R7, R8 ;  /* 0x0000000800077245 */ /* 0x010fe20000201000 */
[----:B------:R-:W-:Y:S02]  /*07b0*/  FADD R15, R15, R24 ;  /* 0x000000180f0f7221 */ /* 0x000fe40000000000 */
[----:B------:R-:W4:Y:S01]  /*07c0*/  LDS.U8 R6, [R2+UR4+0x3] ;  /* 0x0000030402067984 */ /* 0x000f220008000000 */
[----:B-----5:R-:W-:Y:S01]  /*07d0*/  I2FP.F32.U32 R8, R9 ;  /* 0x0000000900087245 */ /* 0x020fe20000201000 */
[----:B------:R-:W-:-:S02]  /*07e0*/  FADD R20, R20, R7 ;  /* 0x0000000714147221 */ /* 0x000fc40000000000 */
[----:B------:R-:W5:Y:S01]  /*07f0*/  LDS.U8 R5, [R2+UR4+0x1] ;  /* 0x0000010402057984 */ /* 0x000f620008000000 */
[----:B------:R-:W-:Y:S01]  /*0800*/  I2FP.F32.U32 R10, R10 ;  /* 0x0000000a000a7245 */ /* 0x000fe20000201000 */
[----:B------:R-:W-:Y:S02]  /*0810*/  FADD R21, R21, R8 ;  /* 0x0000000815157221 */ /* 0x000fe40000000000 */
[----:B------:R-:W5:Y:S01]  /*0820*/  LDS.U8 R4, [R2+UR4+0x2] ;  /* 0x0000020402047984 */ /* 0x000f620008000000 */
[----:B------:R-:W-:Y:S01]  /*0830*/  I2FP.F32.U32 R13, R13 ;  /* 0x0000000d000d7245 */ /* 0x000fe20000201000 */
[----:B------:R-:W-:Y:S02]  /*0840*/  FADD R10, R15, R10 ;  /* 0x0000000a0f0a7221 */ /* 0x000fe40000000000 */
[----:B------:R-:W5:Y:S01]  /*0850*/  LDS.U8 R8, [R2+UR4+0x4] ;  /* 0x0000040402087984 */ /* 0x000f620008000000 */
[----:B------:R-:W-:Y:S01]  /*0860*/  I2FP.F32.U32 R14, R14 ;  /* 0x0000000e000e7245 */ /* 0x000fe20000201000 */
[----:B------:R-:W-:-:S02]  /*0870*/  FADD R13, R20, R13 ;  /* 0x0000000d140d7221 */ /* 0x000fc40000000000 */
[----:B------:R-:W5:Y:S01]  /*0880*/  LDS.U8 R7, [R2+UR4+0x5] ;  /* 0x0000050402077984 */ /* 0x000f620008000000 */
[----:B------:R-:W-:Y:S01]  /*0890*/  I2FP.F32.U32 R11, R11 ;  /* 0x0000000b000b7245 */ /* 0x000fe20000201000 */
[----:B------:R-:W-:Y:S02]  /*08a0*/  FADD R14, R21, R14 ;  /* 0x0000000e150e7221 */ /* 0x000fe40000000000 */
[----:B------:R-:W5:Y:S01]  /*08b0*/  LDS.U8 R9, [R2+UR4+0x6] ;  /* 0x0000060402097984 */ /* 0x000f620008000000 */
[----:B------:R-:W-:Y:S01]  /*08c0*/  I2FP.F32.U32 R12, R12 ;  /* 0x0000000c000c7245 */ /* 0x000fe20000201000 */
[----:B------:R-:W-:Y:S01]  /*08d0*/  FADD R11, R10, R11 ;  /* 0x0000000b0a0b7221 */ /* 0x000fe20000000000 */
[----:B-1----:R-:W-:Y:S01]  /*08e0*/  I2FP.F32.U32 R19, R19 ;  /* 0x0000001300137245 */ /* 0x002fe20000201000 */
[----:B------:R-:W1:Y:S02]  /*08f0*/  LDS.U8 R10, [R2+UR4+0x7] ;  /* 0x00000704020a7984 */ /* 0x000e640008000000 */
[----:B------:R-:W-:Y:S01]  /*0900*/  FADD R20, R13, R12 ;  /* 0x0000000c0d147221 */ /* 0x000fe20000000000 */
[----:B--2---:R-:W-:Y:S01]  /*0910*/  I2FP.F32.U32 R18, R18 ;  /* 0x0000001200127245 */ /* 0x004fe20000201000 */
[----:B------:R-:W2:Y:S01]  /*0920*/  LDS.U8 R12, [R2+UR4+0x8] ;  /* 0x00000804020c7984 */ /* 0x000ea20008000000 */
[----:B------:R-:W-:Y:S01]  /*0930*/  FADD R15, R14, R19 ;  /* 0x000000130e0f7221 */ /* 0x000fe20000000000 */
[----:B0-----:R-:W-:-:S02]  /*0940*/  I2FP.F32.U32 R21, R16 ;  /* 0x0000001000157245 */ /* 0x001fc40000201000 */
[----:B------:R-:W-:Y:S01]  /*0950*/  FADD R19, R11, R18 ;  /* 0x000000120b137221 */ /* 0x000fe20000000000 */
[----:B------:R-:W0:Y:S01]  /*0960*/  LDS.U8 R13, [R2+UR4+0xa] ;  /* 0x00000a04020d7984 */ /* 0x000e220008000000 */
[----:B---3--:R-:W-:Y:S01]  /*0970*/  I2FP.F32.U32 R16, R17 ;  /* 0x0000001100107245 */ /* 0x008fe20000201000 */
[----:B------:R-:W-:Y:S02]  /*0980*/  FADD R20, R20, R21 ;  /* 0x0000001514147221 */ /* 0x000fe40000000000 */
[----:B------:R-:W3:Y:S01]  /*0990*/  LDS.U8 R11, [R2+UR4+0x9] ;  /* 0x00000904020b7984 */ /* 0x000ee20008000000 */
        /* <DEDUP_REMOVED lines=17> */
[----:B------:R-:W5:Y:S02]  /*0ab0*/  LDS.U8 R5, [R2+UR4+0x10] ;  /* 0x0000100402057984 */ /* 0x000f640008000000 */
[----:B------:R-:W-:Y:S02]  /*0ac0*/  FADD R25, R24, R9 ;  /* 0x0000000918197221 */ /* 0x000fe40000000000 */
[----:B------:R-:W5:Y:S01]  /*0ad0*/  LDS.U8 R4, [R2+UR4+0x11] ;  /* 0x0000110402047984 */ /* 0x000f620008000000 */
[----:B-1----:R-:W-:Y:S02]  /*0ae0*/  I2FP.F32.U32 R27, R10 ;  /* 0x0000000a001b7245 */ /* 0x002fe40000201000 */
[----:B--2---:R-:W-:Y:S01]  /*0af0*/  I2FP.F32.U32 R12, R12 ;  /* 0x0000000c000c7245 */ /* 0x004fe20000201000 */
[----:B------:R-:W1:Y:S02]  /*0b00*/  LDS.U8 R6, [R2+UR4+0x12] ;  /* 0x0000120402067984 */ /* 0x000e640008000000 */
[----:B------:R-:W-:-:S02]  /*0b10*/  FADD R22, R22, R27 ;  /* 0x0000001b16167221 */ /* 0x000fc40000000000 */
[----:B------:R-:W2:Y:S01]  /*0b20*/  LDS.U8 R21, [R2+UR4+0x13] ;  /* 0x0000130402157984 */ /* 0x000ea20008000000 */
[----:B0-----:R-:W-:Y:S01]  /*0b30*/  I2FP.F32.U32 R13, R13 ;  /* 0x0000000d000d7245 */ /* 0x001fe20000201000 */
[----:B------:R-:W-:Y:S02]  /*0b40*/  FADD R12, R23, R12 ;  /* 0x0000000c170c7221 */ /* 0x000fe40000000000 */
[----:B------:R-:W0:Y:S01]  /*0b50*/  LDS.U8 R20, [R2+UR4+0x14] ;  /* 0x0000140402147984 */ /* 0x000e220008000000 */
[----:B---3--:R-:W-:Y:S01]  /*0b60*/  I2FP.F32.U32 R10, R11 ;  /* 0x0000000b000a7245 */ /* 0x008fe20000201000 */
[----:B------:R-:W-:Y:S02]  /*0b70*/  FADD R13, R22, R13 ;  /* 0x0000000d160d7221 */ /* 0x000fe40000000000 */
[----:B------:R-:W3:Y:S01]  /*0b80*/  LDS.U8 R19, [R2+UR4+0x15] ;  /* 0x0000150402137984 */ /* 0x000ee20008000000 */
[----:B----4-:R-:W-:Y:S01]  /*0b90*/  I2FP.F32.U32 R11, R14 ;  /* 0x0000000e000b7245 */ /* 0x010fe20000201000 */
[----:B------:R-:W-:-:S02]  /*0ba0*/  FADD R10, R25, R10 ;  /* 0x0000000a190a7221 */ /* 0x000fc40000000000 */
[----:B------:R-:W4:Y:S01]  /*0bb0*/  LDS.U8 R7, [R2+UR4+0x16] ;  /* 0x0000160402077984 */ /* 0x000f220008000000 */
[----:B-----5:R-:W-:Y:S01]  /*0bc0*/  I2FP.F32.U32 R17, R17 ;  /* 0x0000001100117245 */ /* 0x020fe20000201000 */
        /* <DEDUP_REMOVED lines=9> */
[----:B------:R-:W-:Y:S01]  /*0c60*/  FADD R11, R11, R16 ;  /* 0x000000100b0b7221 */ /* 0x000fe20000000000 */
[----:B------:R-:W-:Y:S01]  /*0c70*/  UIADD3 UR4, UPT, UPT, UR4, 0x60, URZ ;  /* 0x0000006004047890 */ /* 0x000fe2000fffe0ff */
[----:B------:R-:W-:Y:S02]  /*0c80*/  I2FP.F32.U32 R12, R5 ;  /* 0x00000005000c7245 */ /* 0x000fe40000201000 */
[----:B------:R-:W-:Y:S01]  /*0c90*/  FADD R10, R10, R15 ;  /* 0x0000000f0a0a7221 */ /* 0x000fe20000000000 */
[----:B------:R-:W-:Y:S01]  /*0ca0*/  UISETP.NE.AND UP0, UPT, UR4, 0x679, UPT ;  /* 0x000006790400788c */ /* 0x000fe2000bf05270 */
[----:B------:R-:W-:Y:S01]  /*0cb0*/  I2FP.F32.U32 R4, R4 ;  /* 0x0000000400047245 */ /* 0x000fe20000201000 */
[----:B------:R-:W-:Y:S01]  /*0cc0*/  FADD R12, R13, R12 ;  /* 0x0000000c0d0c7221 */ /* 0x000fe20000000000 */
[----:B-1----:R-:W-:-:S03]  /*0cd0*/  I2FP.F32.U32 R5, R6 ;  /* 0x0000000600057245 */ /* 0x002fc60000201000 */
[----:B------:R-:W-:Y:S01]  /*0ce0*/  FADD R4, R11, R4 ;  /* 0x000000040b047221 */ /* 0x000fe20000000000 */
[----:B--2---:R-:W-:Y:S01]  /*0cf0*/  I2FP.F32.U32 R21, R21 ;  /* 0x0000001500157245 */ /* 0x004fe20000201000 */
[----:B------:R-:W-:Y:S01]  /*0d00*/  FADD R5, R10, R5 ;  /* 0x000000050a057221 */ /* 0x000fe20000000000 */
[----:B0-----:R-:W-:-:S03]  /*0d10*/  I2FP.F32.U32 R11, R20 ;  /* 0x00000014000b7245 */ /* 0x001fc60000201000 */
[----:B------:R-:W-:Y:S01]  /*0d20*/  FADD R12, R12, R21 ;  /* 0x000000150c0c7221 */ /* 0x000fe20000000000 */
[----:B---3--:R-:W-:Y:S01]  /*0d30*/  I2FP.F32.U32 R6, R19 ;  /* 0x0000001300067245 */ /* 0x008fe20000201000 */
[----:B------:R-:W-:Y:S01]  /*0d40*/  FADD R4, R4, R11 ;  /* 0x0000000b04047221 */ /* 0x000fe20000000000 */
[----:B----4-:R-:W-:-:S03]  /*0d50*/  I2FP.F32.U32 R7, R7 ;  /* 0x0000000700077245 */ /* 0x010fc60000201000 */
[----:B------:R-:W-:Y:S01]  /*0d60*/  FADD R5, R5, R6 ;  /* 0x0000000605057221 */ /* 0x000fe20000000000 */
[----:B-----5:R-:W-:Y:S01]  /*0d70*/  I2FP.F32.U32 R11, R24 ;  /* 0x00000018000b7245 */ /* 0x020fe20000201000 */
[----:B------:R-:W-:Y:S01]  /*0d80*/  FADD R7, R12, R7 ;  /* 0x000000070c077221 */ /* 0x000fe20000000000 */
[----:B------:R-:W-:-:S03]  /*0d90*/  I2FP.F32.U32 R6, R9 ;  /* 0x0000000900067245 */ /* 0x000fc60000201000 */
[----:B------:R-:W-:Y:S01]  /*0da0*/  FADD R14, R4, R11 ;  /* 0x0000000b040e7221 */ /* 0x000fe20000000000 */
[----:B------:R-:W-:Y:S01]  /*0db0*/  I2FP.F32.U32 R8, R8 ;  /* 0x0000000800087245 */ /* 0x000fe20000201000 */
[----:B------:R-:W-:-:S04]  /*0dc0*/  FADD R13, R5, R6 ;  /* 0x00000006050d7221 */ /* 0x000fc80000000000 */
[----:B------:R-:W-:Y:S01]  /*0dd0*/  FADD R10, R7, R8 ;  /* 0x00000008070a7221 */ /* 0x000fe20000000000 */
[----:B------:R-:W-:Y:S06]  /*0de0*/  BRA.U UP0, `(.L_x_6) ;  /* 0xfffffff500907547 */ /* 0x000fec000b83ffff */
[----:B------:R-:W0:Y:S01]  /*0df0*/  LDC.64 R4, c[0x0][0x388] ;  /* 0x0000e200ff047b82 */ /* 0x000e220000000a00 */
[----:B------:R-:W-:Y:S01]  /*0e00*/  IMAD.MOV.U32 R9, RZ, RZ, 0x3b62c4a7 ;  /* 0x3b62c4a7ff097424 */ /* 0x000fe200078e00ff */
[----:B------:R-:W-:-:S03]  /*0e10*/  LEA R3, R3, R0, 0xb ;  /* 0x0000000003037211 */ /* 0x000fc600078e58ff */
[-C--:B------:R-:W-:Y:S01]  /*0e20*/  FFMA R13, R13, R9.reuse, 0.5 ;  /* 0x3f0000000d0d7423 */ /* 0x080fe20000000009 */
[-C--:B------:R-:W-:Y:S01]  /*0e30*/  FFMA R14, R14, R9.reuse, 0.5 ;  /* 0x3f0000000e0e7423 */ /* 0x080fe20000000009 */
[----:B------:R-:W-:-:S03]  /*0e40*/  FFMA R10, R10, R9, 0.5 ;  /* 0x3f0000000a0a7423 */ /* 0x000fc60000000009 */
[----:B------:R-:W1:Y:S08]  /*0e50*/  F2I.U32.TRUNC.NTZ R7, R14 ;  /* 0x0000000e00077305 */ /* 0x000e70000020f000 */
[----:B------:R-:W2:Y:S01]  /*0e60*/  F2I.U32.TRUNC.NTZ R13, R13 ;  /* 0x0000000d000d7305 */ /* 0x000ea2000020f000 */
[----:B0-----:R-:W-:-:S07]  /*0e70*/  IMAD.WIDE.U32 R2, R3, 0x3, R4 ;  /* 0x0000000303027825 */ /* 0x001fce00078e0004 */
[----:B------:R-:W0:Y:S01]  /*0e80*/  F2I.U32.TRUNC.NTZ R9, R10 ;  /* 0x0000000a00097305 */ /* 0x000e22000020f000 */
[----:B-1----:R-:W-:Y:S04]  /*0e90*/  STG.E.U8 desc[UR6][R2.64], R7 ;  /* 0x0000000702007986 */ /* 0x002fe8000c101106 */
[----:B--2---:R-:W-:Y:S04]  /*0ea0*/  STG.E.U8 desc[UR6][R2.64+0x1], R13 ;  /* 0x0000010d02007986 */ /* 0x004fe8000c101106 */
[----:B0-----:R-:W-:Y:S01]  /*0eb0*/  STG.E.U8 desc[UR6][R2.64+0x2], R9 ;  /* 0x0000020902007986 */ /* 0x001fe2000c101106 */
[----:B------:R-:W-:Y:S05]  /*0ec0*/  EXIT ;  /* 0x000000000000794d */ /* 0x000fea0003800000 */
.L_x_7:
[----:B------:R-:W-:-:S00]  /*0ed0*/  BRA `(.L_x_7) ;  /* 0xfffffffc00fc7947 */ /* 0x000fc0000383ffff */
[----:B------:R-:W-:-:S00]  /*0ee0*/  NOP ;  /* 0x0000000000007918 */ /* 0x000fc00000000000 */
        /* <DEDUP_REMOVED lines=9> */
.L_x_30:


//--------------------- .text._Z12image_blur_CP6uchar3S0_ --------------------------
	.section	.text._Z12image_blur_CP6uchar3S0_,"ax",@progbits
	.align	128
        .global         _Z12image_blur_CP6uchar3S0_
        .type           _Z12image_blur_CP6uchar3S0_,@function
        .size           _Z12image_blur_CP6uchar3S0_,(.L_x_31 - _Z12image_blur_CP6uchar3S0_)
        .other          _Z12image_blur_CP6uchar3S0_,@"STO_CUDA_ENTRY STV_DEFAULT"
_Z12image_blur_CP6uchar3S0_:
.text._Z12image_blur_CP6uchar3S0_:
        /* <DEDUP_REMOVED lines=11> */
[----:B------:R-:W-:Y:S02]  /*00b0*/  LEA R8, R8, 0xfffffffc, 0x4 ;  /* 0xfffffffc08087811 */ /* 0x000fe400078e20ff */
[----:B------:R-:W-:Y:S02]  /*00c0*/  LEA R10, R5, 0xfffffffc, 0x4 ;  /* 0xfffffffc050a7811 */ /* 0x000fe400078e20ff */
[----:B------:R-:W-:-:S07]  /*00d0*/  MOV R11, R2 ;  /* 0x00000002000b7202 */ /* 0x000fce0000000f00 */
.L_x_13:
[----:B------:R-:W-:Y:S01]  /*00e0*/  ISETP.GT.U32.AND P1, PT, R9, 0x17, PT ;  /* 0x000000170900780c */ /* 0x000fe20003f24070 */
[----:B------:R-:W-:Y:S01]  /*00f0*/  BSSY.RECONVERGENT B1, `(.L_x_10) ;  /* 0x0000023000017945 */ /* 0x000fe20003800200 */
[C---:B------:R-:W-:Y:S01]  /*0100*/  ISETP.GE.U32.AND P0, PT, R11.reuse, 0x8, PT ;  /* 0x000000080b00780c */ /* 0x040fe20003f06070 */
[----:B------:R-:W-:-:S10]  /*0110*/  VIADD R12, R11, 0x10 ;  /* 0x000000100b0c7836 */ /* 0x000fd40000000000 */
[----:B0-----:R-:W-:Y:S05]  /*0120*/  @P1 BRA `(.L_x_11) ;  /* 0x00000000007c1947 */ /* 0x001fea0003800000 */
[----:B------:R-:W0:Y:S01]  /*0130*/  S2R R15, SR_CgaCtaId ;  /* 0x00000000000f7919 */ /* 0x000e220000008800 */
[----:B------:R-:W-:Y:S02]  /*0140*/  IMAD.IADD R6, R10, 0x1, R11 ;  /* 0x000000010a067824 */ /* 0x000fe400078e020b */
[----:B------:R-:W-:-:S03]  /*0150*/  IMAD.MOV.U32 R14, RZ, RZ, R9 ;  /* 0x000000ffff0e7224 */ /* 0x000fc600078e0009 */
[----:B------:R-:W-:-:S04]  /*0160*/  SHF.R.U32.HI R4, RZ, 0x14, R6 ;  /* 0x00000014ff047819 */ /* 0x000fc80000011606 */
[----:B------:R-:W-:Y:S02]  /*0170*/  LOP3.LUT R7, R4, 0x800, RZ, 0xc0, !PT ;  /* 0x0000080004077812 */ /* 0x000fe400078ec0ff */
[----:B------:R-:W1:Y:S02]  /*0180*/  LDC.64 R4, c[0x0][0x380] ;  /* 0x0000e000ff047b82 */ /* 0x000e640000000a00 */
[----:B------:R-:W-:Y:S02]  /*0190*/  IADD3 R7, PT, PT, R6, R7, RZ ;  /* 0x0000000706077210 */ /* 0x000fe40007ffe0ff */
[----:B------:R-:W-:Y:S02]  /*01a0*/  MOV R6, 0x400 ;  /* 0x0000040000067802 */ /* 0x000fe40000000f00 */
[C---:B------:R-:W-:Y:S01]  /*01b0*/  ISETP.GT.AND P1, PT, R7.reuse, 0x7ff, PT ;  /* 0x000007ff0700780c */ /* 0x040fe20003f24270 */
[----:B------:R-:W-:-:S12]  /*01c0*/  IMAD.SHL.U32 R13, R7, 0x800, RZ ;  /* 0x00000800070d7824 */ /* 0x000fd800078e00ff */
[----:B------:R-:W-:Y:S02]  /*01d0*/  @P1 IADD3 R13, PT, PT, R13, -0x400000, RZ ;  /* 0xffc000000d0d1810 */ /* 0x000fe40007ffe0ff */
[----:B0-----:R-:W-:-:S07]  /*01e0*/  LEA R16, R15, R6, 0x18 ;  /* 0x000000060f107211 */ /* 0x001fce00078ec0ff */
.L_x_12:
[----:B------:R-:W-:-:S05]  /*01f0*/  IMAD.IADD R6, R8, 0x1, R14 ;  /* 0x0000000108067824 */ /* 0x000fca00078e020e */
[----:B------:R-:W-:-:S04]  /*0200*/  SHF.R.U32.HI R7, RZ, 0x14, R6 ;  /* 0x00000014ff077819 */ /* 0x000fc80000011606 */
[----:B------:R-:W-:-:S05]  /*0210*/  LOP3.LUT R7, R7, 0x800, RZ, 0xc0, !PT ;  /* 0x0000080007077812 */ /* 0x000fca00078ec0ff */
[----:B------:R-:W-:-:S05]  /*0220*/  IMAD.IADD R6, R6, 0x1, R7 ;  /* 0x0000000106067824 */ /* 0x000fca00078e0207 */
[----:B------:R-:W-:-:S13]  /*0230*/  ISETP.GT.AND P1, PT, R6, 0x7ff, PT ;  /* 0x000007ff0600780c */ /* 0x000fda0003f24270 */
[----:B------:R-:W-:-:S05]  /*0240*/  @P1 IADD3 R6, PT, PT, R6, -0x800, RZ ;  /* 0xfffff80006061810 */ /* 0x000fca0007ffe0ff */
[----:B------:R-:W-:-:S04]  /*0250*/  IMAD.IADD R7, R13, 0x1, R6 ;  /* 0x000000010d077824 */ /* 0x000fc800078e0206 */
        /* <DEDUP_REMOVED lines=12> */
.L_x_11:
[----:B------:R-:W-:Y:S05]  /*0320*/  BSYNC.RECONVERGENT B1 ;  /* 0x0000000000017941 */ /* 0x000fea0003800200 */
.L_x_10:
[----:B------:R-:W-:Y:S01]  /*0330*/  MOV R11, R12 ;  /* 0x0000000c000b7202 */ /* 0x000fe20000000f00 */
[----:B------:R-:W-:Y:S06]  /*0340*/  @!P0 BRA `(.L_x_13) ;  /* 0xfffffffc00648947 */ /* 0x000fec000383ffff */
.L_x_9:
[----:B------:R-:W-:Y:S05]  /*0350*/  BSYNC.RECONVERGENT B0 ;  /* 0x0000000000007941 */ /* 0x000fea0003800200 */
.L_x_8:
[----:B------:R-:W-:Y:S01]  /*0360*/  BAR.SYNC.DEFER_BLOCKING 0x0 ;  /* 0x0000000000007b1d */ /* 0x000fe20000010000 */
[----:B------:R-:W-:-:S04]  /*0370*/  VIMNMX.U32 R4, PT, PT, R0, R3, !PT ;  /* 0x0000000300047248 */ /* 0x000fc80007fe0000 */
[----:B------:R-:W-:-:S13]  /*0380*/  ISETP.GT.U32.AND P0, PT, R4, 0x7ff, PT ;  /* 0x000007ff0400780c */ /* 0x000fda0003f04070 */
[----:B------:R-:W-:Y:S05]  /*0390*/  @P0 EXIT ;  /* 0x000000000000094d */ /* 0x000fea0003800000 */
[----:B------:R-:W1:Y:S01]  /*03a0*/  S2R R5, SR_CgaCtaId ;  /* 0x0000000000057919 */ /* 0x000e620000008800 */
[----:B------:R-:W-:Y:S01]  /*03b0*/  MOV R4, 0x400 ;  /* 0x0000040000047802 */ /* 0x000fe20000000f00 */
[----:B------:R-:W-:Y:S02]  /*03c0*/  HFMA2 R16, -RZ, RZ, 0, 0 ;  /* 0x00000000ff107431 */ /* 0x000fe400000001ff */
[----:B0-----:R-:W-:Y:S01]  /*03d0*/  IMAD.MOV.U32 R15, RZ, RZ, RZ ;  /* 0x000000ffff0f7224 */ /* 0x001fe200078e00ff */
[----:B------:R-:W-:Y:S01]  /*03e0*/  UMOV UR4, 0xd ;  /* 0x0000000d00047882 */ /* 0x000fe20000000000 */
[----:B-1----:R-:W-:Y:S01]  /*03f0*/  LEA R7, R5, R4, 0x18 ;  /* 0x0000000405077211 */ /* 0x002fe200078ec0ff */
[----:B------:R-:W-:Y:S02]  /*0400*/  IMAD R4, R2, 0x18, R9 ;  /* 0x0000001802047824 */ /* 0x000fe400078e0209 */
[----:B------:R-:W-:Y:S02]  /*0410*/  IMAD.MOV.U32 R5, RZ, RZ, RZ ;  /* 0x000000ffff057224 */ /* 0x000fe400078e00ff */
[----:B------:R-:W-:-:S07]  /*0420*/  IMAD R4, R4, 0x3, R7 ;  /* 0x0000000304047824 */ /* 0x000fce00078e0207 */
.L_x_14:
[----:B------:R-:W0:Y:S04]  /*0430*/  LDS.U8 R6, [R4+UR4+-0xd] ;  /* 0xfffff30404067984 */ /* 0x000e280008000000 */
[----:B------:R-:W1:Y:S04]  /*0440*/  LDS.U8 R7, [R4+UR4+-0xc] ;  /* 0xfffff40404077984 */ /* 0x000e680008000000 */
[----:B------:R-:W2:Y:S04]  /*0450*/  LDS.U8 R17, [R4+UR4+-0xb] ;  /* 0xfffff50404117984 */ /* 0x000ea80008000000 */
[----:B------:R-:W3:Y:S04]  /*0460*/  LDS.U8 R18, [R4+UR4+-0xa] ;  /* 0xfffff60404127984 */ /* 0x000ee80008000000 */
[----:B------:R-:W4:Y:S04]  /*0470*/  LDS.U8 R14, [R4+UR4+-0x9] ;  /* 0xfffff704040e7984 */ /* 0x000f280008000000 */
[----:B------:R-:W5:Y:S04]  /*0480*/  LDS.U8 R19, [R4+UR4+-0x8] ;  /* 0xfffff80404137984 */ /* 0x000f680008000000 */
[----:B------:R-:W5:Y:S04]  /*0490*/  LDS.U8 R21, [R4+UR4+-0x7] ;  /* 0xfffff90404157984 */ /* 0x000f680008000000 */
[----:B------:R-:W5:Y:S04]  /*04a0*/  LDS.U8 R20, [R4+UR4+-0x6] ;  /* 0xfffffa0404147984 */ /* 0x000f680008000000 */
[----:B------:R-:W5:Y:S04]  /*04b0*/  LDS.U8 R2, [R4+UR4+-0x5] ;  /* 0xfffffb0404027984 */ /* 0x000f680008000000 */
[----:B------:R-:W5:Y:S01]  /*04c0*/  LDS.U8 R9, [R4+UR4+-0x4] ;  /* 0xfffffc0404097984 */ /* 0x000f620008000000 */
[----:B0-----:R-:W-:-:S03]  /*04d0*/  I2FP.F32.U32 R11, R6 ;  /* 0x00000006000b7245 */ /* 0x001fc60000201000 */
[----:B------:R-:W0:Y:S01]  /*04e0*/  LDS.U8 R12, [R4+UR4+-0x2] ;  /* 0xfffffe04040c7984 */ /* 0x000e220008000000 */
[----:B-1----:R-:W-:-:S03]  /*04f0*/  I2FP.F32.U32 R8, R7 ;  /* 0x0000000700087245 */ /* 0x002fc60000201000 */
[----:B------:R-:W1:Y:S01]  /*0500*/  LDS.U8 R13, [R4+UR4+-0x3] ;  /* 0xfffffd04040d7984 */ /* 0x000e620008000000 */
[----:B------:R-:W-:Y:S01]  /*0510*/  FADD R16, R11, R16 ;  /* 0x000000100b107221 */ /* 0x000fe20000000000 */
[----:B--2---:R-:W-:Y:S02]  /*0520*/  I2FP.F32.U32 R22, R17 ;  /* 0x0000001100167245 */ /* 0x004fe40000201000 */
[----:B------:R-:W2:Y:S01]  /*0530*/  LDS.U8 R6, [R4+UR4+-0x1] ;  /* 0xffffff0404067984 */ /* 0x000ea20008000000 */
[----:B------:R-:W-:Y:S01]  /*0540*/  FADD R24, R8, R5 ;  /* 0x0000000508187221 */ /* 0x000fe20000000000 */
[----:B---3--:R-:W-:Y:S02]  /*0550*/  I2FP.F32.U32 R23, R18 ;  /* 0x0000001200177245 */ /* 0x008fe40000201000 */
[----:B------:R-:W3:Y:S01]  /*0560*/  LDS.U8 R11, [R4+UR4+0x1] ;  /* 0x00000104040b7984 */ /* 0x000ee20008000000 */
[----:B------:R-:W-:Y:S01]  /*0570*/  FADD R22, R22, R15 ;  /* 0x0000000f16167221 */ /* 0x000fe20000000000 */
[----:B----4-:R-:W-:-:S02]  /*0580*/  I2FP.F32.U32 R17, R14 ;  /* 0x0000000e00117245 */ /* 0x010fc40000201000 */
[----:B------:R-:W4:Y:S01]  /*0590*/  LDS.U8 R10, [R4+UR4] ;  /* 0x00000004040a7984 */ /* 0x000f220008000000 */
[----:B------:R-:W-:Y:S01]  /*05a0*/  FADD R23, R16, R23 ;  /* 0x0000001710177221 */ /* 0x000fe20000000000 */
[----:B-----5:R-:W-:Y:S02]  /*05b0*/  I2FP.F32.U32 R25, R19 ;  /* 0x0000001300197245 */ /* 0x020fe40000201000 */
[----:B------:R-:W5:Y:S01]  /*05c0*/  LDS.U8 R5, [R4+UR4+0x4] ;  /* 0x0000040404057984 */ /* 0x000f620008000000 */
[----:B------:R-:W-:Y:S01]  /*05d0*/  FADD R24, R24, R17 ;  /* 0x0000001118187221 */ /* 0x000fe20000000000 */
[----:B------:R-:W-:Y:S02]  /*05e0*/  I2FP.F32.U32 R26, R21 ;  /* 0x00000015001a7245 */ /* 0x000fe40000201000 */
[----:B------:R-:W5:Y:S01]  /*05f0*/  LDS.U8 R8, [R4+UR4+0x2] ;  /* 0x0000020404087984 */ /* 0x000f620008000000 */
[----:B------:R-:W-:Y:S01]  /*0600*/  FADD R22, R22, R25 ;  /* 0x0000001916167221 */ /* 0x000fe20000000000 */
[----:B------:R-:W-:-:S02]  /*0610*/  I2FP.F32.U32 R21, R20 ;  /* 0x0000001400157245 */ /* 0x000fc40000201000 */
[----:B------:R-:W5:Y:S01]  /*0620*/  LDS.U8 R7, [R4+UR4+0x3] ;  /* 0x0000030404077984 */ /* 0x000f620008000000 */
[----:B------:R-:W-:Y:S01]  /*0630*/  FADD R23, R23, R26 ;  /* 0x0000001a17177221 */ /* 0x000fe20000000000 */
[----:B------:R-:W-:Y:S02]  /*0640*/  I2FP.F32.U32 R27, R2 ;  /* 0x00000002001b7245 */ /* 0x000fe40000201000 */
[----:B------:R-:W5:Y:S01]  /*0650*/  LDS.U8 R18, [R4+UR4+0x7] ;  /* 0x0000070404127984 */ /* 0x000f620008000000 */
[----:B------:R-:W-:Y:S01]  /*0660*/  FADD R25, R24, R21 ;  /* 0x0000001518197221 */ /* 0x000fe20000000000 */
[----:B------:R-:W-:Y:S02]  /*0670*/  I2FP.F32.U32 R2, R9 ;  /* 0x0000000900027245 */ /* 0x000fe40000201000 */
[----:B------:R-:W5:Y:S01]  /*0680*/  LDS.U8 R14, [R4+UR4+0x5] ;  /* 0x00000504040e7984 */ /* 0x000f620008000000 */
[----:B------:R-:W-:-:S03]  /*0690*/  FADD R22, R22, R27 ;  /* 0x0000001b16167221 */ /* 0x000fc60000000000 */
[----:B------:R-:W5:Y:S01]  /*06a0*/  LDS.U8 R15, [R4+UR4+0x6] ;  /* 0x00000604040f7984 */ /* 0x000f620008000000 */
[----:B0-----:R-:W-:Y:S01]  /*06b0*/  I2FP.F32.U32 R9, R12 ;  /* 0x0000000c00097245 */ /* 0x001fe20000201000 */
[----:B------:R-:W-:Y:S02]  /*06c0*/  FADD R2, R23, R2 ;  /* 0x0000000217027221 */ /* 0x000fe40000000000 */
[----:B------:R-:W0:Y:S01]  /*06d0*/  LDS.U8 R19, [R4+UR4+0xa] ;  /* 0x00000a0404137984 */ /* 0x000e220008000000 */
[----:B-1----:R-:W-:Y:S01]  /*06e0*/  I2FP.F32.U32 R26, R13 ;  /* 0x0000000d001a7245 */ /* 0x002fe20000201000 */
[----:B------:R-:W-:Y:S02]  /*06f0*/  FADD R9, R22, R9 ;  /* 0x0000000916097221 */ /* 0x000fe40000000000 */
[----:B------:R-:W1:Y:S01]  /*0700*/  LDS.U8 R17, [R4+UR4+0x8] ;  /* 0x0000080404117984 */ /* 0x000e620008000000 */
[----:B--2---:R-:W-:Y:S01]  /*0710*/  I2FP.F32.U32 R13, R6 ;  /* 0x00000006000d7245 */ /* 0x004fe20000201000 */
[----:B------:R-:W-:-:S02]  /*0720*/  FADD R25, R25, R26 ;  /* 0x0000001a19197221 */ /* 0x000fc40000000000 */
[----:B------:R-:W2:Y:S01]  /*0730*/  LDS.U8 R16, [R4+UR4+0x9] ;  /* 0x0000090404107984 */ /* 0x000ea20008000000 */
        /* <DEDUP_REMOVED lines=17> */
[----:B------:R-:W-:-:S03]  /*0850*/  I2FP.F32.U32 R9, R14 ;  /* 0x0000000e00097245 */ /* 0x000fc60000201000 */
[----:B------:R-:W-:Y:S01]  /*0860*/  FADD R5, R5, R18 ;  /* 0x0000001205057221 */ /* 0x000fe20000000000 */
[----:B------:R-:W-:Y:S01]  /*0870*/  I2FP.F32.U32 R8, R15 ;  /* 0x0000000f00087245 */ /* 0x000fe20000201000 */
[----:B------:R-:W-:Y:S01]  /*0880*/  FADD R2, R2, R9 ;  /* 0x0000000902027221 */ /* 0x000fe20000000000 */
[----:B0-----:R-:W-:-:S03]  /*0890*/  I2FP.F32.U32 R6, R19 ;  /* 0x0000001300067245 */ /* 0x001fc60000201000 */
[----:B------:R-:W-:Y:S01]  /*08a0*/  FADD R7, R7, R8 ;  /* 0x0000000807077221 */ /* 0x000fe20000000000 */
[----:B-1----:R-:W-:Y:S01]  /*08b0*/  I2FP.F32.U32 R17, R17 ;  /* 0x0000001100117245 */ /* 0x002fe20000201000 */
[----:B------:R-:W-:Y:S01]  /*08c0*/  FADD R6, R5, R6 ;  /* 0x0000000605067221 */ /* 0x000fe20000000000 */
[----:B--2---:R-:W-:-:S03]  /*08d0*/  I2FP.F32.U32 R16, R16 ;  /* 0x0000001000107245 */ /* 0x004fc60000201000 */
[----:B------:R-:W-:Y:S01]  /*08e0*/  FADD R2, R2, R17 ;  /* 0x0000001102027221 */ /* 0x000fe20000000000 */
[----:B---3--:R-:W-:Y:S01]  /*08f0*/  I2FP.F32.U32 R5, R24 ;  /* 0x0000001800057245 */ /* 0x008fe20000201000 */
[----:B------:R-:W-:Y:S01]  /*0900*/  FADD R7, R7, R16 ;  /* 0x0000001007077221 */ /* 0x000fe20000000000 */
[----:B----4-:R-:W-:-:S03]  /*0910*/  I2FP.F32.U32 R8, R21 ;  /* 0x0000001500087245 */ /* 0x010fc60000201000 */
[----:B------:R-:W-:Y:S01]  /*0920*/  FADD R16, R2, R5 ;  /* 0x0000000502107221 */ /* 0x000fe20000000000 */
[----:B-----5:R-:W-:Y:S01]  /*0930*/  I2FP.F32.U32 R15, R20 ;  /* 0x00000014000f7245 */ /* 0x020fe20000201000 */
        /* <DEDUP_REMOVED lines=8> */
[----:B------:R-:W-:-:S04]  /*09c0*/  FFMA R16, R16, R2, 0.5 ;  /* 0x3f00000010107423 */ /* 0x000fc80000000002 */
        /* <DEDUP_REMOVED lines=8> */
.L_x_15:
        /* <DEDUP_REMOVED lines=11> */
.L_x_31:


//--------------------- .text._Z12image_blur_BP6uchar3S0_ --------------------------
	.section	.text._Z12image_blur_BP6uchar3S0_,"ax",@progbits
	.align	128
        .global         _Z12image_blur_BP6uchar3S0_
        .type           _Z12image_blur_BP6uchar3S0_,@function
        .size           _Z12image_blur_BP6uchar3S0_,(.L_x_32 - _Z12image_blur_BP6uchar3S0_)
        .other          _Z12image_blur_BP6uchar3S0_,@"STO_CUDA_ENTRY STV_DEFAULT"
_Z12image_blur_BP6uchar3S0_:
.text._Z12image_blur_BP6uchar3S0_:
        /* <DEDUP_REMOVED lines=14> */
.L_x_21:
[----:B------:R-:W-:Y:S01]  /*00e0*/  ISETP.GT.U32.AND P1, PT, R9, 0x13, PT ;  /* 0x000000130900780c */ /* 0x000fe20003f24070 */
[----:B------:R-:W-:Y:S01]  /*00f0*/  BSSY.RECONVERGENT B1, `(.L_x_18) ;  /* 0x0000023000017945 */ /* 0x000fe20003800200 */
[C---:B------:R-:W-:Y:S01]  /*0100*/  ISETP.GE.U32.AND P0, PT, R11.reuse, 0x4, PT ;  /* 0x000000040b00780c */ /* 0x040fe20003f06070 */
[----:B------:R-:W-:-:S10]  /*0110*/  VIADD R12, R11, 0x10 ;  /* 0x000000100b0c7836 */ /* 0x000fd40000000000 */
[----:B0-----:R-:W-:Y:S05]  /*0120*/  @P1 BRA `(.L_x_19) ;  /* 0x00000000007c1947 */ /* 0x001fea0003800000 */
[----:B------:R-:W0:Y:S01]  /*0130*/  S2R R15, SR_CgaCtaId ;  /* 0x00000000000f7919 */ /* 0x000e220000008800 */
[----:B------:R-:W-:Y:S01]  /*0140*/  IADD3 R6, PT, PT, R10, R11, RZ ;  /* 0x0000000b0a067210 */ /* 0x000fe20007ffe0ff */
[----:B------:R-:W-:-:S03]  /*0150*/  IMAD.MOV.U32 R14, RZ, RZ, R9 ;  /* 0x000000ffff0e7224 */ /* 0x000fc600078e0009 */
[----:B------:R-:W-:-:S04]  /*0160*/  SHF.R.U32.HI R4, RZ, 0x14, R6 ;  /* 0x00000014ff047819 */ /* 0x000fc80000011606 */
[----:B------:R-:W-:Y:S02]  /*0170*/  LOP3.LUT R7, R4, 0x800, RZ, 0xc0, !PT ;  /* 0x0000080004077812 */ /* 0x000fe400078ec0ff */
[----:B------:R-:W1:Y:S03]  /*0180*/  LDC.64 R4, c[0x0][0x380] ;  /* 0x0000e000ff047b82 */ /* 0x000e660000000a00 */
[----:B------:R-:W-:Y:S01]  /*0190*/  IMAD.IADD R7, R6, 0x1, R7 ;  /* 0x0000000106077824 */ /* 0x000fe200078e0207 */
[----:B------:R-:W-:-:S03]  /*01a0*/  MOV R6, 0x400 ;  /* 0x0000040000067802 */ /* 0x000fc60000000f00 */
[C---:B------:R-:W-:Y:S01]  /*01b0*/  IMAD.SHL.U32 R13, R7.reuse, 0x800, RZ ;  /* 0x00000800070d7824 */ /* 0x040fe200078e00ff */
[----:B------:R-:W-:Y:S02]  /*01c0*/  ISETP.GT.AND P1, PT, R7, 0x7ff, PT ;  /* 0x000007ff0700780c */ /* 0x000fe40003f24270 */
[----:B0-----:R-:W-:-:S11]  /*01d0*/  LEA R16, R15, R6, 0x18 ;  /* 0x000000060f107211 */ /* 0x001fd600078ec0ff */
[----:B------:R-:W-:-:S07]  /*01e0*/  @P1 IADD3 R13, PT, PT, R13, -0x400000, RZ ;  /* 0xffc000000d0d1810 */ /* 0x000fce0007ffe0ff */
.L_x_20:
[----:B------:R-:W-:-:S05]  /*01f0*/  IMAD.IADD R6, R8, 0x1, R14 ;  /* 0x0000000108067824 */ /* 0x000fca00078e020e */
        /* <DEDUP_REMOVED lines=18> */
.L_x_19:
[----:B------:R-:W-:Y:S05]  /*0320*/  BSYNC.RECONVERGENT B1 ;  /* 0x0000000000017941 */ /* 0x000fea0003800200 */
.L_x_18:
[----:B------:R-:W-:Y:S01]  /*0330*/  IMAD.MOV.U32 R11, RZ, RZ, R12 ;  /* 0x000000ffff0b7224 */ /* 0x000fe200078e000c */
[----:B------:R-:W-:Y:S06]  /*0340*/  @!P0 BRA `(.L_x_21) ;  /* 0xfffffffc00648947 */ /* 0x000fec000383ffff */
.L_x_17:
[----:B------:R-:W-:Y:S05]  /*0350*/  BSYNC.RECONVERGENT B0 ;  /* 0x0000000000007941 */ /* 0x000fea0003800200 */
.L_x_16:
[----:B------:R-:W-:Y:S01]  /*0360*/  BAR.SYNC.DEFER_BLOCKING 0x0 ;  /* 0x0000000000007b1d */ /* 0x000fe20000010000 */
[----:B------:R-:W-:-:S04]  /*0370*/  VIMNMX.U32 R4, PT, PT, R0, R3, !PT ;  /* 0x0000000300047248 */ /* 0x000fc80007fe0000 */
[----:B------:R-:W-:-:S13]  /*0380*/  ISETP.GT.U32.AND P0, PT, R4, 0x7ff, PT ;  /* 0x000007ff0400780c */ /* 0x000fda0003f04070 */
[----:B------:R-:W-:Y:S05]  /*0390*/  @P0 EXIT ;  /* 0x000000000000094d */ /* 0x000fea0003800000 */
[----:B------:R-:W1:Y:S01]  /*03a0*/  S2R R5, SR_CgaCtaId ;  /* 0x0000000000057919 */ /* 0x000e620000008800 */
[----:B------:R-:W-:Y:S01]  /*03b0*/  MOV R4, 0x400 ;  /* 0x0000040000047802 */ /* 0x000fe20000000f00 */
[----:B------:R-:W-:Y:S02]  /*03c0*/  IMAD R2, R2, 0x14, R9 ;  /* 0x0000001402027824 */ /* 0x000fe400078e0209 */
[----:B------:R-:W-:Y:S01]  /*03d0*/  IMAD R3, R3, 0x800, R0 ;  /* 0x0000080003037824 */ /* 0x000fe200078e0200 */
[----:B-1----:R-:W-:-:S05]  /*03e0*/  LEA R5, R5, R4, 0x18 ;  /* 0x0000000405057211 */ /* 0x002fca00078ec0ff */
[----:B------:R-:W-:-:S05]  /*03f0*/  IMAD R2, R2, 0x3, R5 ;  /* 0x0000000302027824 */ /* 0x000fca00078e0205 */
[----:B------:R-:W1:Y:S04]  /*0400*/  LDS.U8 R6, [R2+0x2] ;  /* 0x0000020002067984 */ /* 0x000e680000000000 */
[----:B------:R-:W2:Y:S04]  /*0410*/  LDS.U8 R9, [R2+0x5] ;  /* 0x0000050002097984 */ /* 0x000ea80000000000 */
[----:B------:R-:W3:Y:S04]  /*0420*/  LDS.U8 R10, [R2+0x8] ;  /* 0x00000800020a7984 */ /* 0x000ee80000000000 */
[----:B------:R-:W4:Y:S04]  /*0430*/  LDS.U8 R11, [R2+0xb] ;  /* 0x00000b00020b7984 */ /* 0x000f280000000000 */
[----:B------:R-:W5:Y:S04]  /*0440*/  LDS.U8 R13, [R2+0xe] ;  /* 0x00000e00020d7984 */ /* 0x000f680000000000 */
[----:B------:R-:W5:Y:S04]  /*0450*/  LDS.U8 R14, [R2+0x3e] ;  /* 0x00003e00020e7984 */ /* 0x000f680000000000 */
[----:B0-----:R-:W0:Y:S04]  /*0460*/  LDS.U8 R15, [R2+0x41] ;  /* 0x00004100020f7984 */ /* 0x001e280000000000 */
[----:B------:R-:W0:Y:S04]  /*0470*/  LDS.U8 R7, [R2+0x44] ;  /* 0x0000440002077984 */ /* 0x000e280000000000 */
[----:B------:R-:W0:Y:S04]  /*0480*/  LDS.U8 R5, [R2+0x47] ;  /* 0x0000470002057984 */ /* 0x000e280000000000 */
[----:B------:R-:W0:Y:S01]  /*0490*/  LDS.U8 R4, [R2+0x4a] ;  /* 0x00004a0002047984 */ /* 0x000e220000000000 */
[----:B-1----:R-:W-:-:S03]  /*04a0*/  I2FP.F32.U32 R8, R6 ;  /* 0x0000000600087245 */ /* 0x002fc60000201000 */
[----:B------:R-:W1:Y:S01]  /*04b0*/  LDS.U8 R16, [R2+0xbc] ;  /* 0x0000bc0002107984 */ /* 0x000e620000000000 */
[----:B--2---:R-:W-:-:S03]  /*04c0*/  I2FP.F32.U32 R9, R9 ;  /* 0x0000000900097245 */ /* 0x004fc60000201000 */
[----:B------:R-:W2:Y:S01]  /*04d0*/  LDS.U8 R6, [R2+0x7a] ;  /* 0x00007a0002067984 */ /* 0x000ea20000000000 */
[----:B---3--:R-:W-:Y:S01]  /*04e0*/  I2FP.F32.U32 R10, R10 ;  /* 0x0000000a000a7245 */ /* 0x008fe20000201000 */
[----:B------:R-:W-:Y:S02]  /*04f0*/  FADD R9, R8, R9 ;  /* 0x0000000908097221 */ /* 0x000fe40000000000 */
[----:B------:R-:W3:Y:S01]  /*0500*/  LDS.U8 R17, [R2+0xbf] ;  /* 0x0000bf0002117984 */ /* 0x000ee20000000000 */
[----:B----4-:R-:W-:Y:S01]  /*0510*/  I2FP.F32.U32 R12, R11 ;  /* 0x0000000b000c7245 */ /* 0x010fe20000201000 */
[----:B------:R-:W-:Y:S02]  /*0520*/  FADD R9, R9, R10 ;  /* 0x0000000a09097221 */ /* 0x000fe40000000000 */
[----:B------:R-:W4:Y:S01]  /*0530*/  LDS.U8 R8, [R2+0x7d] ;  /* 0x00007d0002087984 */ /* 0x000f220000000000 */
[----:B-----5:R-:W-:Y:S01]  /*0540*/  I2FP.F32.U32 R10, R13 ;  /* 0x0000000d000a7245 */ /* 0x020fe20000201000 */
[----:B------:R-:W-:-:S02]  /*0550*/  FADD R9, R9, R12 ;  /* 0x0000000c09097221 */ /* 0x000fc40000000000 */
[----:B------:R-:W5:Y:S01]  /*0560*/  LDS.U8 R11, [R2+0x80] ;  /* 0x00008000020b7984 */ /* 0x000f620000000000 */
[----:B------:R-:W-:Y:S01]  /*0570*/  I2FP.F32.U32 R14, R14 ;  /* 0x0000000e000e7245 */ /* 0x000fe20000201000 */
[----:B------:R-:W-:Y:S02]  /*0580*/  FADD R9, R9, R10 ;  /* 0x0000000a09097221 */ /* 0x000fe40000000000 */
[----:B------:R-:W5:Y:S01]  /*0590*/  LDS.U8 R13, [R2+0x83] ;  /* 0x00008300020d7984 */ /* 0x000f620000000000 */
[----:B0-----:R-:W-:Y:S01]  /*05a0*/  I2FP.F32.U32 R10, R15 ;  /* 0x0000000f000a7245 */ /* 0x001fe20000201000 */
[----:B------:R-:W-:Y:S02]  /*05b0*/  FADD R9, R9, R14 ;  /* 0x0000000e09097221 */ /* 0x000fe40000000000 */
[----:B------:R-:W0:Y:S02]  /*05c0*/  LDS.U8 R21, [R2] ;  /* 0x0000000002157984 */ /* 0x000e240000000000 */
[----:B------:R-:W-:-:S02]  /*05d0*/  FADD R9, R9, R10 ;  /* 0x0000000a09097221 */ /* 0x000fc40000000000 */
[----:B------:R-:W0:Y:S01]  /*05e0*/  LDS.U8 R14, [R2+0x86] ;  /* 0x00008600020e7984 */ /* 0x000e220000000000 */
[----:B------:R-:W-:Y:S02]  /*05f0*/  I2FP.F32.U32 R10, R7 ;  /* 0x00000007000a7245 */ /* 0x000fe40000201000 */
[----:B------:R-:W-:Y:S01]  /*0600*/  I2FP.F32.U32 R12, R5 ;  /* 0x00000005000c7245 */ /* 0x000fe20000201000 */
[----:B------:R-:W0:Y:S02]  /*0610*/  LDS.U8 R7, [R2+0xb6] ;  /* 0x0000b60002077984 */ /* 0x000e240000000000 */
[----:B------:R-:W-:Y:S01]  /*0620*/  FADD R9, R9, R10 ;  /* 0x0000000a09097221 */ /* 0x000fe20000000000 */
[----:B------:R-:W-:Y:S01]  /*0630*/  I2FP.F32.U32 R4, R4 ;  /* 0x0000000400047245 */ /* 0x000fe20000201000 */
[----:B------:R-:W0:Y:S02]  /*0640*/  LDS.U8 R5, [R2+0xb9] ;  /* 0x0000b90002057984 */ /* 0x000e240000000000 */
[----:B------:R-:W-:Y:S01]  /*0650*/  FADD R9, R9, R12 ;  /* 0x0000000c09097221 */ /* 0x000fe20000000000 */
[----:B-1----:R-:W-:Y:S01]  /*0660*/  I2FP.F32.U32 R18, R16 ;  /* 0x0000001000127245 */ /* 0x002fe20000201000 */
[----:B------:R-:W1:Y:S02]  /*0670*/  LDS.U8 R10, [R2+0x3] ;  /* 0x00000300020a7984 */ /* 0x000e640000000000 */
[----:B------:R-:W-:Y:S01]  /*0680*/  FADD R4, R9, R4 ;  /* 0x0000000409047221 */ /* 0x000fe20000000000 */
[----:B--2---:R-:W-:Y:S01]  /*0690*/  I2FP.F32.U32 R9, R6 ;  /* 0x0000000600097245 */ /* 0x004fe20000201000 */
[----:B------:R-:W2:Y:S04]  /*06a0*/  LDS.U8 R12, [R2+0x4] ;  /* 0x00000400020c7984 */ /* 0x000ea80000000000 */
[----:B------:R-:W-:Y:S01]  /*06b0*/  FADD R4, R4, R9 ;  /* 0x0000000904047221 */ /* 0x000fe20000000000 */
[----:B------:R-:W-:Y:S01]  /*06c0*/  LDS.U8 R16, [R2+0xd] ;  /* 0x00000d0002107984 */ /* 0x000fe20000000000 */
[----:B---3--:R-:W-:-:S02]  /*06d0*/  I2FP.F32.U32 R22, R17 ;  /* 0x0000001100167245 */ /* 0x008fc40000201000 */
[----:B----4-:R-:W-:Y:S01]  /*06e0*/  I2FP.F32.U32 R15, R8 ;  /* 0x00000008000f7245 */ /* 0x010fe20000201000 */
[----:B------:R-:W3:Y:S01]  /*06f0*/  LDS.U8 R9, [R2+0xc2] ;  /* 0x0000c20002097984 */ /* 0x000ee20000000000 */
[----:B-----5:R-:W-:-:S03]  /*0700*/  I2FP.F32.U32 R19, R11 ;  /* 0x0000000b00137245 */ /* 0x020fc60000201000 */
[----:B------:R-:W-:Y:S01]  /*0710*/  FADD R4, R4, R15 ;  /* 0x0000000f04047221 */ /* 0x000fe20000000000 */
[----:B------:R-:W4:Y:S01]  /*0720*/  LDS.U8 R11, [R2+0x6] ;  /* 0x00000600020b7984 */ /* 0x000f220000000000 */
[----:B------:R-:W-:Y:S02]  /*0730*/  I2FP.F32.U32 R13, R13 ;  /* 0x0000000d000d7245 */ /* 0x000fe40000201000 */
[----:B------:R-:W-:Y:S01]  /*0740*/  FADD R4, R4, R19 ;  /* 0x0000001304047221 */ /* 0x000fe20000000000 */
[----:B------:R-:W5:Y:S01]  /*0750*/  LDS.U8 R15, [R2+0x1] ;  /* 0x00000100020f7984 */ /* 0x000f620000000000 */
[----:B0-----:R-:W-:Y:S02]  /*0760*/  I2FP.F32.U32 R21, R21 ;  /* 0x0000001500157245 */ /* 0x001fe40000201000 */
[----:B------:R-:W-:Y:S01]  /*0770*/  FADD R6, R4, R13 ;  /* 0x0000000d04067221 */ /* 0x000fe20000000000 */
[----:B------:R-:W0:Y:S01]  /*0780*/  LDS.U8 R20, [R2+0x3c] ;  /* 0x00003c0002147984 */ /* 0x000e220000000000 */
[----:B------:R-:W-:-:S03]  /*0790*/  I2FP.F32.U32 R19, R14 ;  /* 0x0000000e00137245 */ /* 0x000fc60000201000 */
[----:B------:R-:W0:Y:S01]  /*07a0*/  LDS.U8 R4, [R2+0x9] ;  /* 0x0000090002047984 */ /* 0x000e220000000000 */
[----:B------:R-:W-:Y:S01]  /*07b0*/  I2FP.F32.U32 R7, R7 ;  /* 0x0000000700077245 */ /* 0x000fe20000201000 */
[----:B------:R-:W-:Y:S02]  /*07c0*/  FADD R6, R6, R19 ;  /* 0x0000001306067221 */ /* 0x000fe40000000000 */
[----:B------:R-:W0:Y:S01]  /*07d0*/  LDS.U8 R13, [R2+0xf2] ;  /* 0x0000f200020d7984 */ /* 0x000e220000000000 */
[----:B------:R-:W-:Y:S01]  /*07e0*/  I2FP.F32.U32 R8, R5 ;  /* 0x0000000500087245 */ /* 0x000fe20000201000 */
[----:B------:R-:W-:Y:S02]  /*07f0*/  FADD R7, R6, R7 ;  /* 0x0000000706077221 */ /* 0x000fe40000000000 */
[----:B------:R-:W0:Y:S01]  /*0800*/  LDS.U8 R14, [R2+0x7] ;  /* 0x00000700020e7984 */ /* 0x000e220000000000 */
[----:B-1----:R-:W-:Y:S01]  /*0810*/  I2FP.F32.U32 R10, R10 ;  /* 0x0000000a000a7245 */ /* 0x002fe20000201000 */
[----:B------:R-:W-:-:S02]  /*0820*/  FADD R7, R7, R8 ;  /* 0x0000000807077221 */ /* 0x000fc40000000000 */
[----:B------:R-:W1:Y:S01]  /*0830*/  LDS.U8 R5, [R2+0xa] ;  /* 0x00000a0002057984 */ /* 0x000e620000000000 */
[----:B--2---:R-:W-:Y:S01]  /*0840*/  I2FP.F32.U32 R24, R12 ;  /* 0x0000000c00187245 */ /* 0x004fe20000201000 */
[----:B------:R-:W-:Y:S02]  /*0850*/  FADD R7, R7, R18 ;  /* 0x0000001207077221 */ /* 0x000fe40000000000 */
[----:B------:R-:W2:Y:S01]  /*0860*/  LDS.U8 R6, [R2+0xc] ;  /* 0x00000c0002067984 */ /* 0x000ea20000000000 */
[----:B------:R-:W-:Y:S01]  /*0870*/  FADD R10, R21, R10 ;  /* 0x0000000a150a7221 */ /* 0x000fe20000000000 */
[----:B------:R-:W-:Y:S02]  /*0880*/  FADD R22, R7, R22 ;  /* 0x0000001607167221 */ /* 0x000fe40000000000 */
[----:B------:R-:W2:Y:S01]  /*0890*/  LDS.U8 R17, [R2+0x3d] ;  /* 0x00003d0002117984 */ /* 0x000ea20000000000 */
[----:B---3--:R-:W-:-:S03]  /*08a0*/  I2FP.F32.U32 R9, R9 ;  /* 0x0000000900097245 */ /* 0x008fc60000201000 */
[----:B------:R-:W3:Y:S04]  /*08b0*/  LDS.U8 R19, [R2+0x3f] ;  /* 0x00003f0002137984 */ /* 0x000ee80000000000 */
[----:B------:R-:W3:Y:S01]  /*08c0*/  LDS.U8 R7, [R2+0x40] ;  /* 0x0000400002077984 */ /* 0x000ee20000000000 */
[----:B----4-:R-:W-:Y:S01]  /*08d0*/  I2FP.F32.U32 R11, R11 ;  /* 0x0000000b000b7245 */ /* 0x010fe20000201000 */
[----:B------:R-:W-:Y:S02]  /*08e0*/  FADD R22, R22, R9 ;  /* 0x0000000916167221 */ /* 0x000fe40000000000 */
[----:B------:R-:W4:Y:S01]  /*08f0*/  LDS.U8 R8, [R2+0x42] ;  /* 0x0000420002087984 */ /* 0x000f220000000000 */
[----:B-----5:R-:W-:Y:S01]  /*0900*/  I2FP.F32.U32 R15, R15 ;  /* 0x0000000f000f7245 */ /* 0x020fe20000201000 */
[----:B------:R-:W-:-:S02]  /*0910*/  FADD R23, R10, R11 ;  /* 0x0000000b0a177221 */ /* 0x000fc40000000000 */
[----:B------:R-:W5:Y:S01]  /*0920*/  LDS.U8 R18, [R2+0x43] ;  /* 0x0000430002127984 */ /* 0x000f620000000000 */
[----:B0-----:R-:W-:Y:S01]  /*0930*/  I2FP.F32.U32 R20, R20 ;  /* 0x0000001400147245 */ /* 0x001fe20000201000 */
[----:B------:R-:W-:Y:S02]  /*0940*/  FADD R15, R15, R24 ;  /* 0x000000180f0f7221 */ /* 0x000fe40000000000 */
        /* <DEDUP_REMOVED lines=13> */
[----:B------:R-:W-:Y:S01]  /*0a20*/  FADD R22, R22, R25 ;  /* 0x0000001916167221 */ /* 0x000fe20000000000 */
[----:B------:R-:W-:Y:S01]  /*0a30*/  I2FP.F32.U32 R25, R16 ;  /* 0x0000001000197245 */ /* 0x000fe20000201000 */
[----:B------:R-:W2:Y:S01]  /*0a40*/  LDS.U8 R4, [R2+0x78] ;  /* 0x0000780002047984 */ /* 0x000ea20000000000 */
[----:B------:R-:W-:Y:S01]  /*0a50*/  I2FP.F32.U32 R27, R17 ;  /* 0x00000011001b7245 */ /* 0x000fe20000201000 */
[----:B------:R-:W-:Y:S02]  /*0a60*/  FADD R23, R23, R24 ;  /* 0x0000001817177221 */ /* 0x000fe40000000000 */
[----:B------:R-:W2:Y:S01]  /*0a70*/  LDS.U8 R14, [R2+0xf8] ;  /* 0x0000f800020e7984 */ /* 0x000ea20000000000 */
[----:B---3--:R-:W-:Y:S01]  /*0a80*/  I2FP.F32.U32 R19, R19 ;  /* 0x0000001300137245 */ /* 0x008fe20000201000 */
[----:B------:R-:W-:Y:S01]  /*0a90*/  FADD R20, R23, R20 ;  /* 0x0000001417147221 */ /* 0x000fe20000000000 */
[----:B------:R-:W-:Y:S01]  /*0aa0*/  FADD R22, R22, R25 ;  /* 0x0000001916167221 */ /* 0x000fe20000000000 */
[----:B------:R-:W3:Y:S01]  /*0ab0*/  LDS.U8 R5, [R2+0x79] ;  /* 0x0000790002057984 */ /* 0x000ee20000000000 */
[----:B------:R-:W-:Y:S01]  /*0ac0*/  I2FP.F32.U32 R23, R7 ;  /* 0x0000000700177245 */ /* 0x000fe20000201000 */
[----:B------:R-:W-:Y:S01]  /*0ad0*/  FADD R19, R20, R19 ;  /* 0x0000001314137221 */ /* 0x000fe20000000000 */
[----:B------:R-:W-:Y:S01]  /*0ae0*/  FADD R22, R22, R27 ;  /* 0x0000001b16167221 */ /* 0x000fe20000000000 */
[----:B------:R-:W3:Y:S01]  /*0af0*/  LDS.U8 R15, [R2+0x7b] ;  /* 0x00007b00020f7984 */ /* 0x000ee20000000000 */
[----:B----4-:R-:W-:-:S02]  /*0b00*/  I2FP.F32.U32 R20, R8 ;  /* 0x0000000800147245 */ /* 0x010fc40000201000 */
[----:B------:R-:W-:Y:S01]  /*0b10*/  FADD R22, R22, R23 ;  /* 0x0000001716167221 */ /* 0x000fe20000000000 */
[----:B------:R-:W4:Y:S01]  /*0b20*/  LDS.U8 R6, [R2+0x7c] ;  /* 0x00007c0002067984 */ /* 0x000f220000000000 */
[----:B-----5:R-:W-:Y:S01]  /*0b30*/  I2FP.F32.U32 R25, R18 ;  /* 0x0000001200197245 */ /* 0x020fe20000201000 */
[----:B------:R-:W-:Y:S02]  /*0b40*/  FADD R19, R19, R20 ;  /* 0x0000001413137221 */ /* 0x000fe40000000000 */
[----:B------:R-:W5:Y:S01]  /*0b50*/  LDS.U8 R16, [R2+0x7e] ;  /* 0x00007e0002107984 */ /* 0x000f620000000000 */
[----:B0-----:R-:W-:Y:S01]  /*0b60*/  I2FP.F32.U32 R18, R12 ;  /* 0x0000000c00127245 */ /* 0x001fe20000201000 */
[----:B------:R-:W-:Y:S02]  /*0b70*/  FADD R22, R22, R25 ;  /* 0x0000001916167221 */ /* 0x000fe40000000000 */
[----:B------:R-:W0:Y:S01]  /*0b80*/  LDS.U8 R17, [R2+0x7f] ;  /* 0x00007f0002117984 */ /* 0x000e220000000000 */
[----:B------:R-:W-:Y:S01]  /*0b90*/  I2FP.F32.U32 R23, R11 ;  /* 0x0000000b00177245 */ /* 0x000fe20000201000 */
[----:B------:R-:W-:-:S02]  /*0ba0*/  FADD R18, R19, R18 ;  /* 0x0000001213127221 */ /* 0x000fc40000000000 */
        /* <DEDUP_REMOVED lines=13> */
[----:B------:R-:W-:Y:S01]  /*0c80*/  I2FP.F32.U32 R22, R14 ;  /* 0x0000000e00167245 */ /* 0x000fe20000201000 */
[----:B------:R-:W-:Y:S02]  /*0c90*/  FADD R13, R18, R13 ;  /* 0x0000000d120d7221 */ /* 0x000fe40000000000 */
[----:B------:R-:W2:Y:S01]  /*0ca0*/  LDS.U8 R9, [R2+0xb4] ;  /* 0x0000b40002097984 */ /* 0x000ea20000000000 */
[----:B---3--:R-:W-:Y:S01]  /*0cb0*/  I2FP.F32.U32 R14, R5 ;  /* 0x00000005000e7245 */ /* 0x008fe20000201000 */
[----:B------:R-:W-:-:S02]  /*0cc0*/  FADD R5, R23, R22 ;  /* 0x0000001617057221 */ /* 0x000fc40000000000 */
[----:B------:R-:W3:Y:S01]  /*0cd0*/  LDS.U8 R4, [R2+0xb7] ;  /* 0x0000b70002047984 */ /* 0x000ee20000000000 */
[----:B------:R-:W-:Y:S01]  /*0ce0*/  I2FP.F32.U32 R20, R15 ;  /* 0x0000000f00147245 */ /* 0x000fe20000201000 */
[----:B------:R-:W-:Y:S01]  /*0cf0*/  FADD R14, R21, R14 ;  /* 0x0000000e150e7221 */ /* 0x000fe20000000000 */
[----:B----4-:R-:W-:-:S03]  /*0d00*/  I2FP.F32.U32 R15, R6 ;  /* 0x00000006000f7245 */ /* 0x010fc60000201000 */
        /* <DEDUP_REMOVED lines=19> */
[----:B------:R-:W1:Y:S02]  /*0e40*/  LDS.U8 R7, [R2+0xf0] ;  /* 0x0000f00002077984 */ /* 0x000e640000000000 */
[----:B------:R-:W-:Y:S01]  /*0e50*/  FADD R23, R21, R24 ;  /* 0x0000001815177221 */ /* 0x000fe20000000000 */
[----:B--2---:R-:W-:Y:S01]  /*0e60*/  I2FP.F32.U32 R24, R10 ;  /* 0x0000000a00187245 */ /* 0x004fe20000201000 */
[----:B------:R-:W2:Y:S01]  /*0e70*/  LDS.U8 R8, [R2+0xc1] ;  /* 0x0000c10002087984 */ /* 0x000ea20000000000 */
[----:B------:R-:W-:-:S03]  /*0e80*/  I2FP.F32.U32 R25, R9 ;  /* 0x0000000900197245 */ /* 0x000fc60000201000 */
[----:B------:R-:W2:Y:S01]  /*0e90*/  LDS.U8 R12, [R2+0xf1] ;  /* 0x0000f100020c7984 */ /* 0x000ea20000000000 */
[----:B------:R-:W-:Y:S01]  /*0ea0*/  FADD R23, R23, R24 ;  /* 0x0000001817177221 */ /* 0x000fe20000000000 */
[----:B---3--:R-:W-:Y:S01]  /*0eb0*/  I2FP.F32.U32 R24, R4 ;  /* 0x0000000400187245 */ /* 0x008fe20000201000 */
[----:B------:R-:W-:Y:S01]  /*0ec0*/  FADD R25, R22, R25 ;  /* 0x0000001916197221 */ /* 0x000fe20000000000 */
[----:B------:R-:W3:Y:S03]  /*0ed0*/  LDS.U8 R11, [R2+0xf4] ;  /* 0x0000f400020b7984 */ /* 0x000ee60000000000 */
[----:B------:R-:W-:Y:S01]  /*0ee0*/  FADD R25, R25, R24 ;  /* 0x0000001819197221 */ /* 0x000fe20000000000 */
[----:B------:R-:W3:Y:S01]  /*0ef0*/  LDS.U8 R18, [R2+0xf3] ;  /* 0x0000f30002127984 */ /* 0x000ee20000000000 */
[----:B----4-:R-:W-:-:S03]  /*0f00*/  I2FP.F32.U32 R26, R6 ;  /* 0x00000006001a7245 */ /* 0x010fc60000201000 */
        /* <DEDUP_REMOVED lines=21> */
[----:B------:R5:W2:Y:S01]  /*1060*/  LDS.U8 R4, [R2+0xfd] ;  /* 0x0000fd0002047984 */ /* 0x000aa20000000000 */
[----:B------:R-:W-:Y:S01]  /*1070*/  I2FP.F32.U32 R15, R12 ;  /* 0x0000000c000f7245 */ /* 0x000fe20000201000 */
[----:B------:R-:W-:Y:S01]  /*1080*/  FADD R6, R6, R7 ;  /* 0x0000000706067221 */ /* 0x000fe20000000000 */
[----:B---3--:R-:W-:-:S03]  /*1090*/  I2FP.F32.U32 R11, R11 ;  /* 0x0000000b000b7245 */ /* 0x008fc60000201000 */
[----:B------:R-:W-:Y:S01]  /*10a0*/  FADD R6, R6, R15 ;  /* 0x0000000f06067221 */ /* 0x000fe20000000000 */
[----:B------:R-:W-:-:S03]  /*10b0*/  I2FP.F32.U32 R18, R18 ;  /* 0x0000001200127245 */ /* 0x000fc60000201000 */
[----:B------:R-:W-:Y:S01]  /*10c0*/  FADD R6, R6, R11 ;  /* 0x0000000b06067221 */ /* 0x000fe20000000000 */
[----:B----4-:R-:W-:Y:S01]  /*10d0*/  I2FP.F32.U32 R9, R9 ;  /* 0x0000000900097245 */ /* 0x010fe20000201000 */
[----:B------:R-:W-:Y:S01]  /*10e0*/  FADD R13, R13, R18 ;  /* 0x000000120d0d7221 */ /* 0x000fe20000000000 */
[----:B-----5:R-:W-:-:S03]  /*10f0*/  I2FP.F32.U32 R2, R19 ;  /* 0x0000001300027245 */ /* 0x020fc60000201000 */
[----:B------:R-:W-:Y:S01]  /*1100*/  FADD R6, R6, R9 ;  /* 0x0000000906067221 */ /* 0x000fe20000000000 */
[----:B0-----:R-:W-:Y:S01]  /*1110*/  I2FP.F32.U32 R7, R20 ;  /* 0x0000001400077245 */ /* 0x001fe20000201000 */
[----:B------:R-:W-:Y:S01]  /*1120*/  FADD R2, R13, R2 ;  /* 0x000000020d027221 */ /* 0x000fe20000000000 */
[----:B------:R-:W-:Y:S01]  /*1130*/  HFMA2 R13, -RZ, RZ, 1.2841796875, -112.625 ;  /* 0x3d23d70aff0d7431 */ /* 0x000fe200000001ff */
[----:B------:R-:W-:Y:S02]  /*1140*/  I2FP.F32.U32 R21, R21 ;  /* 0x0000001500157245 */ /* 0x000fe40000201000 */
[----:B------:R-:W-:Y:S01]  /*1150*/  FADD R2, R2, R7 ;  /* 0x0000000702027221 */ /* 0x000fe20000000000 */
[----:B------:R-:W-:Y:S02]  /*1160*/  I2FP.F32.U32 R22, R22 ;  /* 0x0000001600167245 */ /* 0x000fe40000201000 */
[----:B------:R-:W-:Y:S02]  /*1170*/  FADD R21, R6, R21 ;  /* 0x0000001506157221 */ /* 0x000fe40000000000 */
[----:B------:R-:W0:Y:S01]  /*1180*/  LDC.64 R6, c[0x0][0x388] ;  /* 0x0000e200ff067b82 */ /* 0x000e220000000a00 */
[----:B------:R-:W-:Y:S01]  /*1190*/  I2FP.F32.U32 R24, R24 ;  /* 0x0000001800187245 */ /* 0x000fe20000201000 */
[----:B------:R-:W-:Y:S01]  /*11a0*/  FADD R5, R5, R22 ;  /* 0x0000001605057221 */ /* 0x000fe20000000000 */
[----:B-1----:R-:W-:-:S03]  /*11b0*/  I2FP.F32.U32 R11, R10 ;  /* 0x0000000a000b7245 */ /* 0x002fc60000201000 */
[----:B------:R-:W-:Y:S01]  /*11c0*/  FADD R5, R5, R24 ;  /* 0x0000001805057221 */ /* 0x000fe20000000000 */
[----:B--2---:R-:W-:Y:S01]  /*11d0*/  I2FP.F32.U32 R4, R4 ;  /* 0x0000000400047245 */ /* 0x004fe20000201000 */
[----:B------:R-:W-:Y:S02]  /*11e0*/  FADD R2, R2, R11 ;  /* 0x0000000b02027221 */ /* 0x000fe40000000000 */
[-C--:B------:R-:W-:Y:S02]  /*11f0*/  FFMA R5, R5, R13.reuse, 0.5 ;  /* 0x3f00000005057423 */ /* 0x080fe4000000000d */
[----:B------:R-:W-:Y:S01]  /*1200*/  FADD R4, R21, R4 ;  /* 0x0000000415047221 */ /* 0x000fe20000000000 */
[----:B------:R-:W-:-:S03]  /*1210*/  FFMA R2, R2, R13, 0.5 ;  /* 0x3f00000002027423 */ /* 0x000fc6000000000d */
[----:B------:R-:W1:Y:S01]  /*1220*/  F2I.U32.TRUNC.NTZ R5, R5 ;  /* 0x0000000500057305 */ /* 0x000e62000020f000 */
[----:B------:R-:W-:Y:S01]  /*1230*/  FFMA R4, R4, R13, 0.5 ;  /* 0x3f00000004047423 */ /* 0x000fe2000000000d */
[----:B0-----:R-:W-:-:S06]  /*1240*/  IMAD.WIDE.U32 R6, R3, 0x3, R6 ;  /* 0x0000000303067825 */ /* 0x001fcc00078e0006 */
[----:B------:R-:W0:Y:S01]  /*1250*/  F2I.U32.TRUNC.NTZ R9, R2 ;  /* 0x0000000200097305 */ /* 0x000e22000020f000 */
[----:B-1----:R-:W-:Y:S07]  /*1260*/  STG.E.U8 desc[UR4][R6.64+0x2], R5 ;  /* 0x0000020506007986 */ /* 0x002fee000c101104 */
[----:B------:R-:W1:Y:S01]  /*1270*/  F2I.U32.TRUNC.NTZ R11, R4 ;  /* 0x00000004000b7305 */ /* 0x000e62000020f000 */
[----:B0-----:R-:W-:Y:S04]  /*1280*/  STG.E.U8 desc[UR4][R6.64], R9 ;  /* 0x0000000906007986 */ /* 0x001fe8000c101104 */
[----:B-1----:R-:W-:Y:S01]  /*1290*/  STG.E.U8 desc[UR4][R6.64+0x1], R11 ;  /* 0x0000010b06007986 */ /* 0x002fe2000c101104 */
[----:B------:R-:W-:Y:S05]  /*12a0*/  EXIT ;  /* 0x000000000000794d */ /* 0x000fea0003800000 */
.L_x_22:
        /* <DEDUP_REMOVED lines=13> */
.L_x_32:


//--------------------- .text._Z12image_blur_AP6uchar3S0_ --------------------------
	.section	.text._Z12image_blur_AP6uchar3S0_,"ax",@progbits
	.align	128
        .global         _Z12image_blur_AP6uchar3S0_
        .type           _Z12image_blur_AP6uchar3S0_,@function
        .size           _Z12image_blur_AP6uchar3S0_,(.L_x_33 - _Z12image_blur_AP6uchar3S0_)
        .other          _Z12image_blur_AP6uchar3S0_,@"STO_CUDA_ENTRY STV_DEFAULT"
_Z12image_blur_AP6uchar3S0_:
.text._Z12image_blur_AP6uchar3S0_:
        /* <DEDUP_REMOVED lines=14> */
.L_x_28:
        /* <DEDUP_REMOVED lines=17> */
.L_x_27:
        /* <DEDUP_REMOVED lines=19> */
.L_x_26:
[----:B------:R-:W-:Y:S05]  /*0320*/  BSYNC.RECONVERGENT B1 ;  /* 0x0000000000017941 */ /* 0x000fea0003800200 */
.L_x_25:
[----:B------:R-:W-:Y:S01]  /*0330*/  IMAD.MOV.U32 R11, RZ, RZ, R12 ;  /* 0x000000ffff0b7224 */ /* 0x000fe200078e000c */
[----:B------:R-:W-:Y:S06]  /*0340*/  @!P0 BRA `(.L_x_28) ;  /* 0xfffffffc00648947 */ /* 0x000fec000383ffff */
.L_x_24:
[----:B------:R-:W-:Y:S05]  /*0350*/  BSYNC.RECONVERGENT B0 ;  /* 0x0000000000007941 */ /* 0x000fea0003800200 */
.L_x_23:
        /* <DEDUP_REMOVED lines=10> */
[----:B------:R-:W1:Y:S04]  /*0400*/  LDS.U8 R6, [R16] ;  /* 0x0000000010067984 */ /* 0x000e680000000000 */
        /* <DEDUP_REMOVED lines=17> */
[----:B----4-:R-:W-:-:S03]  /*0520*/  I2FP.F32.U32 R25, R23 ;  /* 0x0000001700197245 */ /* 0x010fc60000201000 */
[----:B------:R-:W4:Y:S01]  /*0530*/  LDS.U8 R11, [R16+0x3c] ;  /* 0x00003c00100b7984 */ /* 0x000f220000000000 */
[----:B-----5:R-:W-:Y:S01]  /*0540*/  I2FP.F32.U32 R23, R21 ;  /* 0x0000001500177245 */ /* 0x020fe20000201000 */
[----:B------:R-:W-:Y:S02]  /*0550*/  FADD R21, R22, R25 ;  /* 0x0000001916157221 */ /* 0x000fe40000000000 */
[----:B------:R-:W5:Y:S01]  /*0560*/  LDS.U8 R13, [R16+0x3a] ;  /* 0x00003a00100d7984 */ /* 0x000f620000000000 */
[----:B------:R-:W-:-:S03]  /*0570*/  I2FP.F32.U32 R25, R19 ;  /* 0x0000001300197245 */ /* 0x000fc60000201000 */
[----:B------:R-:W5:Y:S01]  /*0580*/  LDS.U8 R8, [R16+0x6c] ;  /* 0x00006c0010087984 */ /* 0x000f620000000000 */
[----:B0-----:R-:W-:Y:S01]  /*0590*/  I2FP.F32.U32 R24, R18 ;  /* 0x0000001200187245 */ /* 0x001fe20000201000 */
[----:B------:R-:W-:Y:S02]  /*05a0*/  FADD R20, R20, R25 ;  /* 0x0000001914147221 */ /* 0x000fe40000000000 */
[----:B------:R-:W0:Y:S01]  /*05b0*/  LDS.U8 R10, [R16+0x3d] ;  /* 0x00003d00100a7984 */ /* 0x000e220000000000 */
[----:B------:R-:W-:Y:S01]  /*05c0*/  I2FP.F32.U32 R26, R17 ;  /* 0x00000011001a7245 */ /* 0x000fe20000201000 */
[----:B------:R-:W-:Y:S02]  /*05d0*/  FADD R23, R23, R24 ;  /* 0x0000001817177221 */ /* 0x000fe40000000000 */
[----:B------:R-:W0:Y:S02]  /*05e0*/  LDS.U8 R9, [R16+0x3e] ;  /* 0x00003e0010097984 */ /* 0x000e240000000000 */
[----:B------:R-:W-:Y:S01]  /*05f0*/  FADD R25, R21, R26 ;  /* 0x0000001a15197221 */ /* 0x000fe20000000000 */
[----:B------:R-:W-:Y:S01]  /*0600*/  I2FP.F32.U32 R26, R5 ;  /* 0x00000005001a7245 */ /* 0x000fe20000201000 */
[----:B------:R-:W0:Y:S01]  /*0610*/  LDS.U8 R6, [R16+0x6f] ;  /* 0x00006f0010067984 */ /* 0x000e220000000000 */
[----:B------:R-:W-:-:S03]  /*0620*/  I2FP.F32.U32 R5, R2 ;  /* 0x0000000200057245 */ /* 0x000fc60000201000 */
[----:B------:R-:W0:Y:S01]  /*0630*/  LDS.U8 R7, [R16+0x6d] ;  /* 0x00006d0010077984 */ /* 0x000e220000000000 */
[----:B------:R-:W-:Y:S01]  /*0640*/  I2FP.F32.U32 R14, R14 ;  /* 0x0000000e000e7245 */ /* 0x000fe20000201000 */
[----:B------:R-:W-:Y:S01]  /*0650*/  FADD R5, R20, R5 ;  /* 0x0000000514057221 */ /* 0x000fe20000000000 */
[----:B------:R-:W-:Y:S01]  /*0660*/  FADD R23, R23, R26 ;  /* 0x0000001a17177221 */ /* 0x000fe20000000000 */
[----:B------:R-:W0:Y:S01]  /*0670*/  LDS.U8 R19, [R16+0x72] ;  /* 0x0000720010137984 */ /* 0x000e220000000000 */
[----:B-1----:R-:W-:Y:S01]  /*0680*/  I2FP.F32.U32 R4, R4 ;  /* 0x0000000400047245 */ /* 0x002fe20000201000 */
[----:B------:R-:W-:Y:S02]  /*0690*/  FADD R5, R5, R14 ;  /* 0x0000000e05057221 */ /* 0x000fe40000000000 */
[----:B------:R-:W1:Y:S01]  /*06a0*/  LDS.U8 R18, [R16+0x6e] ;  /* 0x00006e0010127984 */ /* 0x000e620000000000 */
[----:B--2---:R-:W-:Y:S01]  /*06b0*/  I2FP.F32.U32 R2, R15 ;  /* 0x0000000f00027245 */ /* 0x004fe20000201000 */
[----:B------:R-:W-:-:S02]  /*06c0*/  FADD R4, R25, R4 ;  /* 0x0000000419047221 */ /* 0x000fc40000000000 */
        /* <DEDUP_REMOVED lines=11> */
[----:B------:R-:W-:Y:S01]  /*0780*/  FADD R4, R4, R13 ;  /* 0x0000000d04047221 */ /* 0x000fe20000000000 */
[----:B0-----:R-:W-:-:S03]  /*0790*/  I2FP.F32.U32 R11, R10 ;  /* 0x0000000a000b7245 */ /* 0x001fc60000201000 */
[----:B------:R-:W-:Y:S01]  /*07a0*/  FADD R5, R5, R8 ;  /* 0x0000000805057221 */ /* 0x000fe20000000000 */
[----:B------:R-:W-:Y:S01]  /*07b0*/  I2FP.F32.U32 R9, R9 ;  /* 0x0000000900097245 */ /* 0x000fe20000201000 */
[----:B------:R-:W-:Y:S01]  /*07c0*/  FADD R4, R4, R11 ;  /* 0x0000000b04047221 */ /* 0x000fe20000000000 */
[----:B------:R-:W-:Y:S01]  /*07d0*/  HFMA2 R11, -RZ, RZ, 1.4716796875, -0.0003798007965087890625 ;  /* 0x3de38e39ff0b7431 */ /* 0x000fe200000001ff */
[----:B------:R-:W-:Y:S02]  /*07e0*/  I2FP.F32.U32 R6, R6 ;  /* 0x0000000600067245 */ /* 0x000fe40000201000 */
[----:B------:R-:W-:Y:S01]  /*07f0*/  FADD R2, R2, R9 ;  /* 0x0000000902027221 */ /* 0x000fe20000000000 */
[----:B------:R-:W-:Y:S02]  /*0800*/  I2FP.F32.U32 R7, R7 ;  /* 0x0000000700077245 */ /* 0x000fe40000201000 */
[----:B------:R-:W-:Y:S01]  /*0810*/  FADD R5, R5, R6 ;  /* 0x0000000605057221 */ /* 0x000fe20000000000 */
[----:B------:R-:W-:-:S02]  /*0820*/  I2FP.F32.U32 R8, R19 ;  /* 0x0000001300087245 */ /* 0x000fc40000201000 */
[----:B------:R-:W-:Y:S01]  /*0830*/  FADD R4, R4, R7 ;  /* 0x0000000704047221 */ /* 0x000fe20000000000 */
[----:B-1----:R-:W-:Y:S02]  /*0840*/  I2FP.F32.U32 R9, R18 ;  /* 0x0000001200097245 */ /* 0x002fe40000201000 */
[----:B------:R-:W-:Y:S01]  /*0850*/  FADD R5, R5, R8 ;  /* 0x0000000805057221 */ /* 0x000fe20000000000 */
[----:B--2---:R-:W-:Y:S02]  /*0860*/  I2FP.F32.U32 R7, R22 ;  /* 0x0000001600077245 */ /* 0x004fe40000201000 */
[----:B------:R-:W-:Y:S01]  /*0870*/  FADD R2, R2, R9 ;  /* 0x0000000902027221 */ /* 0x000fe20000000000 */
[----:B------:R-:W-:Y:S01]  /*0880*/  FFMA R8, R5, R11, 0.5 ;  /* 0x3f00000005087423 */ /* 0x000fe2000000000b */
[----:B---3--:R-:W-:Y:S01]  /*0890*/  I2FP.F32.U32 R9, R24 ;  /* 0x0000001800097245 */ /* 0x008fe20000201000 */
[----:B------:R-:W-:Y:S02]  /*08a0*/  FADD R7, R4, R7 ;  /* 0x0000000704077221 */ /* 0x000fe40000000000 */
[----:B------:R-:W0:Y:S01]  /*08b0*/  LDC.64 R4, c[0x0][0x388] ;  /* 0x0000e200ff047b82 */ /* 0x000e220000000a00 */
[----:B----4-:R-:W-:Y:S01]  /*08c0*/  I2FP.F32.U32 R6, R17 ;  /* 0x0000001100067245 */ /* 0x010fe20000201000 */
[----:B------:R-:W-:Y:S01]  /*08d0*/  FADD R2, R2, R9 ;  /* 0x0000000902027221 */ /* 0x000fe20000000000 */
[----:B-----5:R-:W-:-:S03]  /*08e0*/  I2FP.F32.U32 R21, R21 ;  /* 0x0000001500157245 */ /* 0x020fc60000201000 */
[----:B------:R-:W-:Y:S02]  /*08f0*/  FADD R6, R7, R6 ;  /* 0x0000000607067221 */ /* 0x000fe40000000000 */
[----:B------:R-:W1:Y:S01]  /*0900*/  F2I.U32.TRUNC.NTZ R7, R8 ;  /* 0x0000000800077305 */ /* 0x000e62000020f000 */
[----:B------:R-:W-:Y:S01]  /*0910*/  FADD R2, R2, R21 ;  /* 0x0000001502027221 */ /* 0x000fe20000000000 */
[----:B------:R-:W-:-:S03]  /*0920*/  FFMA R6, R6, R11, 0.5 ;  /* 0x3f00000006067423 */ /* 0x000fc6000000000b */
[----:B------:R-:W-:-:S03]  /*0930*/  FFMA R2, R2, R11, 0.5 ;  /* 0x3f00000002027423 */ /* 0x000fc6000000000b */
[----:B------:R-:W2:Y:S08]  /*0940*/  F2I.U32.TRUNC.NTZ R9, R6 ;  /* 0x0000000600097305 */ /* 0x000eb0000020f000 */
[----:B------:R-:W3:Y:S01]  /*0950*/  F2I.U32.TRUNC.NTZ R11, R2 ;  /* 0x00000002000b7305 */ /* 0x000ee2000020f000 */
[----:B0-----:R-:W-:-:S05]  /*0960*/  IMAD.WIDE.U32 R4, R3, 0x3, R4 ;  /* 0x0000000303047825 */ /* 0x001fca00078e0004 */
[----:B-1----:R-:W-:Y:S04]  /*0970*/  STG.E.U8 desc[UR4][R4.64], R7 ;  /* 0x0000000704007986 */ /* 0x002fe8000c101104 */
[----:B--2---:R-:W-:Y:S04]  /*0980*/  STG.E.U8 desc[UR4][R4.64+0x1], R9 ;  /* 0x0000010904007986 */ /* 0x004fe8000c101104 */
[----:B---3--:R-:W-:Y:S01]  /*0990*/  STG.E.U8 desc[UR4][R4.64+0x2], R11 ;  /* 0x0000020b04007986 */ /* 0x008fe2000c101104 */
[----:B------:R-:W-:Y:S05]  /*09a0*/  EXIT ;  /* 0x000000000000794d */ /* 0x000fea0003800000 */
.L_x_29:
        /* <DEDUP_REMOVED lines=13> */
.L_x_33:


//--------------------- .nv.shared._Z12image_blur_DP6uchar3S0_ --------------------------
	.section	.nv.shared._Z12image_blur_DP6uchar3S0_,"aw",@nobits
	.sectionflags	@""
	.align	16
	.zero		1024


//--------------------- .nv.shared.reserved.0     --------------------------
	.section	.nv.shared.reserved.0,"aw",@nobits
	.weak		__nv_reservedSMEM_offset_0_alias
	.size		__nv_reservedSMEM_offset_0_alias, 0, 64
	.other		__nv_reservedSMEM_offset_0_alias,@"STO_CUDA_RESERVED_SHARED STV_DEFAULT"
__nv_reservedSMEM_offset_0_alias:
	.zero		0
	.zero		64


//--------------------- .nv.shared._Z12image_blur_CP6uchar3S0_ --------------------------
	.section	.nv.shared._Z12image_blur_CP6uchar3S0_,"aw",@nobits
	.sectionflags	@""
	.align	16
	.zero		1024


//--------------------- .nv.shared._Z12image_blur_BP6uchar3S0_ --------------------------
	.section	.nv.shared._Z12image_blur_BP6uchar3S0_,"aw",@nobits
	.sectionflags	@""
	.align	16
	.zero		1024


//--------------------- .nv.shared._Z12image_blur_AP6uchar3S0_ --------------------------
	.section	.nv.shared._Z12image_blur_AP6uchar3S0_,"aw",@nobits
	.sectionflags	@""
	.align	16
	.zero		1024


//--------------------- .nv.constant0._Z12image_blur_DP6uchar3S0_ --------------------------
	.section	.nv.constant0._Z12image_blur_DP6uchar3S0_,"a",@progbits
	.sectionflags	@""
	.align	4
.nv.constant0._Z12image_blur_DP6uchar3S0_:
	.zero		912


//--------------------- .nv.constant0._Z12image_blur_CP6uchar3S0_ --------------------------
	.section	.nv.constant0._Z12image_blur_CP6uchar3S0_,"a",@progbits
	.sectionflags	@""
	.align	4
.nv.constant0._Z12image_blur_CP6uchar3S0_:
	.zero		912


//--------------------- .nv.constant0._Z12image_blur_BP6uchar3S0_ --------------------------
	.section	.nv.constant0._Z12image_blur_BP6uchar3S0_,"a",@progbits
	.sectionflags	@""
	.align	4
.nv.constant0._Z12image_blur_BP6uchar3S0_:
	.zero		912


//--------------------- .nv.constant0._Z12image_blur_AP6uchar3S0_ --------------------------
	.section	.nv.constant0._Z12image_blur_AP6uchar3S0_,"a",@progbits
	.sectionflags	@""
	.align	4
.nv.constant0._Z12image_blur_AP6uchar3S0_:
	.zero		912


//--------------------- SYMBOLS --------------------------

	.type		.nv.reservedSmem.offset0,@object
	.size		.nv.reservedSmem.offset0,0x4
	.type		.nv.reservedSmem.cap,@object
	.size		.nv.reservedSmem.cap,0x4
